	.target	sm_103a

	.elftype	@"ET_EXEC"


//--------------------- .note.nv.tkinfo           --------------------------
	.section	.note.nv.tkinfo,"",@"SHT_NOTE"
	.sectionflags	@"SHF_NOTE_NV_TKINFO"
	.tkinfo
        /*0018*/ 	.word	0x00000002
        /*0030*/ 	.string	""
        /*0030*/ 	.string	"ptxas"
        /*0030*/ 	.string	"Cuda compilation tools, release 13.0, V13.0.88"
        /*0030*/ 	.string	"Build cuda_13.0.r13.0/compiler.36424714_0"
        /*0030*/ 	.string	"-arch sm_103a -m 64 "



//--------------------- .note.nv.cuinfo           --------------------------
	.section	.note.nv.cuinfo,"",@"SHT_NOTE"
	.sectionflags	@"SHF_NOTE_NV_CUINFO"
        /*0018*/ 	.short	0x0002
        /*001a*/ 	.short	0x0067
        /*001c*/ 	.short	0x0082
	.zero		2


//--------------------- .nv.info                  --------------------------
	.section	.nv.info,"",@"SHT_CUDA_INFO"
	.align	4


	//----- nvinfo : EIATTR_REGCOUNT
	.align		4
        /*0000*/ 	.byte	0x04, 0x2f
        /*0002*/ 	.short	(.L_12 - .L_11)
	.align		4
.L_11:
        /*0004*/ 	.word	index@(_ZN7cutlass13device_kernelIN5flash11enable_sm90INS1_16FlashAttnFwdSm90INS1_25CollectiveMainloopFwdSm90ILi2EN4cute5tupleIJNS5_1CILi1EEES8_S8_EEENS6_IJNS7_ILi192EEENS7_ILi144EEENS7_ILi96EEEEEELi96ENS_10bfloat16_tEfNS_4arch4Sm90ELb1ELb0ELb1ELb1ELb0ELb1ELb0ELb0ELb1ELb1ELb0ELb0EEENS1_21CollectiveEpilogueFwdINS6_IJSA_SC_SB_EEES9_SE_SG_Li384ELb1ELb1ELb0ELb0EEENS1_36VarlenDynamicPersistentTileSchedulerILi192ELi144ELi384ELi128ELb0ELb1ELb1ELb1ELb1ELb1EEEEEEEEEvNT_6ParamsE)
        /*0008*/ 	.word	0x00000004


	//----- nvinfo : EIATTR_FRAME_SIZE
	.align		4
.L_12:
        /*000c*/ 	.byte	0x04, 0x11
        /*000e*/ 	.short	(.L_14 - .L_13)
	.align		4
.L_13:
        /*0010*/ 	.word	index@(_ZN7cutlass13device_kernelIN5flash11enable_sm90INS1_16FlashAttnFwdSm90INS1_25CollectiveMainloopFwdSm90ILi2EN4cute5tupleIJNS5_1CILi1EEES8_S8_EEENS6_IJNS7_ILi192EEENS7_ILi144EEENS7_ILi96EEEEEELi96ENS_10bfloat16_tEfNS_4arch4Sm90ELb1ELb0ELb1ELb1ELb0ELb1ELb0ELb0ELb1ELb1ELb0ELb0EEENS1_21CollectiveEpilogueFwdINS6_IJSA_SC_SB_EEES9_SE_SG_Li384ELb1ELb1ELb0ELb0EEENS1_36VarlenDynamicPersistentTileSchedulerILi192ELi144ELi384ELi128ELb0ELb1ELb1ELb1ELb1ELb1EEEEEEEEEvNT_6ParamsE)
        /*0014*/ 	.word	0x00000000


	//----- nvinfo : EIATTR_REGCOUNT
	.align		4
.L_14:
        /*0018*/ 	.byte	0x04, 0x2f
        /*001a*/ 	.short	(.L_16 - .L_15)
	.align		4
.L_15:
        /*001c*/ 	.word	index@(_ZN7cutlass13device_kernelIN5flash11enable_sm90INS1_16FlashAttnFwdSm90INS1_25CollectiveMainloopFwdSm90ILi2EN4cute5tupleIJNS5_1CILi1EEES8_S8_EEENS6_IJNS7_ILi192EEENS7_ILi144EEENS7_ILi96EEEEEELi96ENS_10bfloat16_tEfNS_4arch4Sm90ELb1ELb0ELb1ELb1ELb0ELb0ELb0ELb0ELb1ELb1ELb0ELb0EEENS1_21CollectiveEpilogueFwdINS6_IJSA_SC_SB_EEES9_SE_SG_Li384ELb1ELb1ELb0ELb0EEENS1_36VarlenDynamicPersistentTileSchedulerILi192ELi144ELi384ELi128ELb0ELb1ELb1ELb1ELb1ELb1EEEEEEEEEvNT_6ParamsE)
        /*0020*/ 	.word	0x00000004


	//----- nvinfo : EIATTR_FRAME_SIZE
	.align		4
.L_16:
        /*0024*/ 	.byte	0x04, 0x11
        /*0026*/ 	.short	(.L_18 - .L_17)
	.align		4
.L_17:
        /*0028*/ 	.word	index@(_ZN7cutlass13device_kernelIN5flash11enable_sm90INS1_16FlashAttnFwdSm90INS1_25CollectiveMainloopFwdSm90ILi2EN4cute5tupleIJNS5_1CILi1EEES8_S8_EEENS6_IJNS7_ILi192EEENS7_ILi144EEENS7_ILi96EEEEEELi96ENS_10bfloat16_tEfNS_4arch4Sm90ELb1ELb0ELb1ELb1ELb0ELb0ELb0ELb0ELb1ELb1ELb0ELb0EEENS1_21CollectiveEpilogueFwdINS6_IJSA_SC_SB_EEES9_SE_SG_Li384ELb1ELb1ELb0ELb0EEENS1_36VarlenDynamicPersistentTileSchedulerILi192ELi144ELi384ELi128ELb0ELb1ELb1ELb1ELb1ELb1EEEEEEEEEvNT_6ParamsE)
        /*002c*/ 	.word	0x00000000


	//----- nvinfo : EIATTR_REGCOUNT
	.align		4
.L_18:
        /*0030*/ 	.byte	0x04, 0x2f
        /*0032*/ 	.short	(.L_20 - .L_19)
	.align		4
.L_19:
        /*0034*/ 	.word	index@(_ZN7cutlass13device_kernelIN5flash11enable_sm90INS1_16FlashAttnFwdSm90INS1_25CollectiveMainloopFwdSm90ILi2EN4cute5tupleIJNS5_1CILi1EEES8_S8_EEENS6_IJNS7_ILi192EEENS7_ILi144EEENS7_ILi96EEEEEELi96ENS_10bfloat16_tEfNS_4arch4Sm90ELb1ELb0ELb1ELb0ELb0ELb0ELb0ELb0ELb1ELb1ELb0ELb0EEENS1_21CollectiveEpilogueFwdINS6_IJSA_SC_SB_EEES9_SE_SG_Li384ELb0ELb1ELb0ELb0EEENS1_30DynamicPersistentTileSchedulerILi384ELi128ELb0ELb1ELb1EEEEEEEEEvNT_6ParamsE)
        /*0038*/ 	.word	0x00000004


	//----- nvinfo : EIATTR_FRAME_SIZE
	.align		4
.L_20:
        /*003c*/ 	.byte	0x04, 0x11
        /*003e*/ 	.short	(.L_22 - .L_21)
	.align		4
.L_21:
        /*0040*/ 	.word	index@(_ZN7cutlass13device_kernelIN5flash11enable_sm90INS1_16FlashAttnFwdSm90INS1_25CollectiveMainloopFwdSm90ILi2EN4cute5tupleIJNS5_1CILi1EEES8_S8_EEENS6_IJNS7_ILi192EEENS7_ILi144EEENS7_ILi96EEEEEELi96ENS_10bfloat16_tEfNS_4arch4Sm90ELb1ELb0ELb1ELb0ELb0ELb0ELb0ELb0ELb1ELb1ELb0ELb0EEENS1_21CollectiveEpilogueFwdINS6_IJSA_SC_SB_EEES9_SE_SG_Li384ELb0ELb1ELb0ELb0EEENS1_30DynamicPersistentTileSchedulerILi384ELi128ELb0ELb1ELb1EEEEEEEEEvNT_6ParamsE)
        /*0044*/ 	.word	0x00000000


	//----- nvinfo : EIATTR_REGCOUNT
	.align		4
.L_22:
        /*0048*/ 	.byte	0x04, 0x2f
        /*004a*/ 	.short	(.L_24 - .L_23)
	.align		4
.L_23:
        /*004c*/ 	.word	index@(_ZN7cutlass13device_kernelIN5flash11enable_sm90INS1_16FlashAttnFwdSm90INS1_25CollectiveMainloopFwdSm90ILi2EN4cute5tupleIJNS5_1CILi1EEES8_S8_EEENS6_IJNS7_ILi192EEENS7_ILi128EEENS7_ILi96EEEEEELi96ENS_10bfloat16_tEfNS_4arch4Sm90ELb0ELb1ELb1ELb1ELb0ELb1ELb0ELb0ELb1ELb1ELb0ELb0EEENS1_21CollectiveEpilogueFwdINS6_IJSA_SC_SB_EEES9_SE_SG_Li384ELb1ELb1ELb0ELb0EEENS1_36VarlenDynamicPersistentTileSchedulerILi192ELi128ELi384ELi128ELb0ELb1ELb1ELb1ELb0ELb1EEEEEEEEEvNT_6ParamsE)
        /*0050*/ 	.word	0x00000004


	//----- nvinfo : EIATTR_FRAME_SIZE
	.align		4
.L_24:
        /*0054*/ 	.byte	0x04, 0x11
        /*0056*/ 	.short	(.L_26 - .L_25)
	.align		4
.L_25:
        /*0058*/ 	.word	index@(_ZN7cutlass13device_kernelIN5flash11enable_sm90INS1_16FlashAttnFwdSm90INS1_25CollectiveMainloopFwdSm90ILi2EN4cute5tupleIJNS5_1CILi1EEES8_S8_EEENS6_IJNS7_ILi192EEENS7_ILi128EEENS7_ILi96EEEEEELi96ENS_10bfloat16_tEfNS_4arch4Sm90ELb0ELb1ELb1ELb1ELb0ELb1ELb0ELb0ELb1ELb1ELb0ELb0EEENS1_21CollectiveEpilogueFwdINS6_IJSA_SC_SB_EEES9_SE_SG_Li384ELb1ELb1ELb0ELb0EEENS1_36VarlenDynamicPersistentTileSchedulerILi192ELi128ELi384ELi128ELb0ELb1ELb1ELb1ELb0ELb1EEEEEEEEEvNT_6ParamsE)
        /*005c*/ 	.word	0x00000000


	//----- nvinfo : EIATTR_REGCOUNT
	.align		4
.L_26:
        /*0060*/ 	.byte	0x04, 0x2f
        /*0062*/ 	.short	(.L_28 - .L_27)
	.align		4
.L_27:
        /*0064*/ 	.word	index@(_ZN7cutlass13device_kernelIN5flash11enable_sm90INS1_16FlashAttnFwdSm90INS1_25CollectiveMainloopFwdSm90ILi2EN4cute5tupleIJNS5_1CILi1EEES8_S8_EEENS6_IJNS7_ILi192EEENS7_ILi128EEENS7_ILi96EEEEEELi96ENS_10bfloat16_tEfNS_4arch4Sm90ELb0ELb1ELb1ELb1ELb0ELb0ELb0ELb0ELb1ELb1ELb0ELb0EEENS1_21CollectiveEpilogueFwdINS6_IJSA_SC_SB_EEES9_SE_SG_Li384ELb1ELb1ELb0ELb0EEENS1_36VarlenDynamicPersistentTileSchedulerILi192ELi128ELi384ELi128ELb0ELb1ELb1ELb1ELb0ELb1EEEEEEEEEvNT_6ParamsE)
        /*0068*/ 	.word	0x00000004


	//----- nvinfo : EIATTR_FRAME_SIZE
	.align		4
.L_28:
        /*006c*/ 	.byte	0x04, 0x11
        /*006e*/ 	.short	(.L_30 - .L_29)
	.align		4
.L_29:
        /*0070*/ 	.word	index@(_ZN7cutlass13device_kernelIN5flash11enable_sm90INS1_16FlashAttnFwdSm90INS1_25CollectiveMainloopFwdSm90ILi2EN4cute5tupleIJNS5_1CILi1EEES8_S8_EEENS6_IJNS7_ILi192EEENS7_ILi128EEENS7_ILi96EEEEEELi96ENS_10bfloat16_tEfNS_4arch4Sm90ELb0ELb1ELb1ELb1ELb0ELb0ELb0ELb0ELb1ELb1ELb0ELb0EEENS1_21CollectiveEpilogueFwdINS6_IJSA_SC_SB_EEES9_SE_SG_Li384ELb1ELb1ELb0ELb0EEENS1_36VarlenDynamicPersistentTileSchedulerILi192ELi128ELi384ELi128ELb0ELb1ELb1ELb1ELb0ELb1EEEEEEEEEvNT_6ParamsE)
        /*0074*/ 	.word	0x00000000


	//----- nvinfo : EIATTR_REGCOUNT
	.align		4
.L_30:
        /*0078*/ 	.byte	0x04, 0x2f
        /*007a*/ 	.short	(.L_32 - .L_31)
	.align		4
.L_31:
        /*007c*/ 	.word	index@(_ZN7cutlass13device_kernelIN5flash11enable_sm90INS1_16FlashAttnFwdSm90INS1_25CollectiveMainloopFwdSm90ILi2EN4cute5tupleIJNS5_1CILi1EEES8_S8_EEENS6_IJNS7_ILi192EEENS7_ILi128EEENS7_ILi96EEEEEELi96ENS_10bfloat16_tEfNS_4arch4Sm90ELb0ELb1ELb1ELb0ELb0ELb0ELb0ELb0ELb1ELb1ELb0ELb0EEENS1_21CollectiveEpilogueFwdINS6_IJSA_SC_SB_EEES9_SE_SG_Li384ELb0ELb1ELb0ELb0EEENS1_30DynamicPersistentTileSchedulerILi384ELi128ELb0ELb1ELb1EEEEEEEEEvNT_6ParamsE)
        /*0080*/ 	.word	0x00000004


	//----- nvinfo : EIATTR_FRAME_SIZE
	.align		4
.L_32:
        /*0084*/ 	.byte	0x04, 0x11
        /*0086*/ 	.short	(.L_34 - .L_33)
	.align		4
.L_33:
        /*0088*/ 	.word	index@(_ZN7cutlass13device_kernelIN5flash11enable_sm90INS1_16FlashAttnFwdSm90INS1_25CollectiveMainloopFwdSm90ILi2EN4cute5tupleIJNS5_1CILi1EEES8_S8_EEENS6_IJNS7_ILi192EEENS7_ILi128EEENS7_ILi96EEEEEELi96ENS_10bfloat16_tEfNS_4arch4Sm90ELb0ELb1ELb1ELb0ELb0ELb0ELb0ELb0ELb1ELb1ELb0ELb0EEENS1_21CollectiveEpilogueFwdINS6_IJSA_SC_SB_EEES9_SE_SG_Li384ELb0ELb1ELb0ELb0EEENS1_30DynamicPersistentTileSchedulerILi384ELi128ELb0ELb1ELb1EEEEEEEEEvNT_6ParamsE)
        /*008c*/ 	.word	0x00000000


	//----- nvinfo : EIATTR_REGCOUNT
	.align		4
.L_34:
        /*0090*/ 	.byte	0x04, 0x2f
        /*0092*/ 	.short	(.L_36 - .L_35)
	.align		4
.L_35:
        /*0094*/ 	.word	index@(_ZN7cutlass13device_kernelIN5flash11enable_sm90INS1_16FlashAttnFwdSm90INS1_25CollectiveMainloopFwdSm90ILi2EN4cute5tupleIJNS5_1CILi1EEES8_S8_EEENS6_IJNS7_ILi192EEENS7_ILi144EEENS7_ILi96EEEEEELi96ENS_10bfloat16_tEfNS_4arch4Sm90ELb0ELb0ELb1ELb1ELb0ELb1ELb0ELb0ELb1ELb1ELb0ELb0EEENS1_21CollectiveEpilogueFwdINS6_IJSA_SC_SB_EEES9_SE_SG_Li384ELb1ELb1ELb0ELb0EEENS1_36VarlenDynamicPersistentTileSchedulerILi192ELi144ELi384ELi128ELb0ELb1ELb1ELb0ELb1ELb1EEEEEEEEEvNT_6ParamsE)
        /*0098*/ 	.word	0x00000004


	//----- nvinfo : EIATTR_FRAME_SIZE
	.align		4
.L_36:
        /*009c*/ 	.byte	0x04, 0x11
        /*009e*/ 	.short	(.L_38 - .L_37)
	.align		4
.L_37:
        /*00a0*/ 	.word	index@(_ZN7cutlass13device_kernelIN5flash11enable_sm90INS1_16FlashAttnFwdSm90INS1_25CollectiveMainloopFwdSm90ILi2EN4cute5tupleIJNS5_1CILi1EEES8_S8_EEENS6_IJNS7_ILi192EEENS7_ILi144EEENS7_ILi96EEEEEELi96ENS_10bfloat16_tEfNS_4arch4Sm90ELb0ELb0ELb1ELb1ELb0ELb1ELb0ELb0ELb1ELb1ELb0ELb0EEENS1_21CollectiveEpilogueFwdINS6_IJSA_SC_SB_EEES9_SE_SG_Li384ELb1ELb1ELb0ELb0EEENS1_36VarlenDynamicPersistentTileSchedulerILi192ELi144ELi384ELi128ELb0ELb1ELb1ELb0ELb1ELb1EEEEEEEEEvNT_6ParamsE)
        /*00a4*/ 	.word	0x00000000


	//----- nvinfo : EIATTR_REGCOUNT
	.align		4
.L_38:
        /*00a8*/ 	.byte	0x04, 0x2f
        /*00aa*/ 	.short	(.L_40 - .L_39)
	.align		4
.L_39:
        /*00ac*/ 	.word	index@(_ZN7cutlass13device_kernelIN5flash11enable_sm90INS1_16FlashAttnFwdSm90INS1_25CollectiveMainloopFwdSm90ILi2EN4cute5tupleIJNS5_1CILi1EEES8_S8_EEENS6_IJNS7_ILi192EEENS7_ILi144EEENS7_ILi96EEEEEELi96ENS_10bfloat16_tEfNS_4arch4Sm90ELb0ELb0ELb1ELb1ELb0ELb0ELb0ELb0ELb1ELb1ELb0ELb0EEENS1_21CollectiveEpilogueFwdINS6_IJSA_SC_SB_EEES9_SE_SG_Li384ELb1ELb1ELb0ELb0EEENS1_36VarlenDynamicPersistentTileSchedulerILi192ELi144ELi384ELi128ELb0ELb1ELb1ELb0ELb1ELb1EEEEEEEEEvNT_6ParamsE)
        /*00b0*/ 	.word	0x00000004


	//----- nvinfo : EIATTR_FRAME_SIZE
	.align		4
.L_40:
        /*00b4*/ 	.byte	0x04, 0x11
        /*00b6*/ 	.short	(.L_42 - .L_41)
	.align		4
.L_41:
        /*00b8*/ 	.word	index@(_ZN7cutlass13device_kernelIN5flash11enable_sm90INS1_16FlashAttnFwdSm90INS1_25CollectiveMainloopFwdSm90ILi2EN4cute5tupleIJNS5_1CILi1EEES8_S8_EEENS6_IJNS7_ILi192EEENS7_ILi144EEENS7_ILi96EEEEEELi96ENS_10bfloat16_tEfNS_4arch4Sm90ELb0ELb0ELb1ELb1ELb0ELb0ELb0ELb0ELb1ELb1ELb0ELb0EEENS1_21CollectiveEpilogueFwdINS6_IJSA_SC_SB_EEES9_SE_SG_Li384ELb1ELb1ELb0ELb0EEENS1_36VarlenDynamicPersistentTileSchedulerILi192ELi144ELi384ELi128ELb0ELb1ELb1ELb0ELb1ELb1EEEEEEEEEvNT_6ParamsE)
        /*00bc*/ 	.word	0x00000000


	//----- nvinfo : EIATTR_REGCOUNT
	.align		4
.L_42:
        /*00c0*/ 	.byte	0x04, 0x2f
        /*00c2*/ 	.short	(.L_44 - .L_43)
	.align		4
.L_43:
        /*00c4*/ 	.word	index@(_ZN7cutlass13device_kernelIN5flash11enable_sm90INS1_16FlashAttnFwdSm90INS1_25CollectiveMainloopFwdSm90ILi2EN4cute5tupleIJNS5_1CILi1EEES8_S8_EEENS6_IJNS7_ILi192EEENS7_ILi144EEENS7_ILi96EEEEEELi96ENS_10bfloat16_tEfNS_4arch4Sm90ELb0ELb0ELb1ELb0ELb0ELb0ELb0ELb0ELb1ELb1ELb0ELb0EEENS1_21CollectiveEpilogueFwdINS6_IJSA_SC_SB_EEES9_SE_SG_Li384ELb0ELb1ELb0ELb0EEENS1_29StaticPersistentTileSchedulerILb0EEEEEEEEEvNT_6ParamsE)
        /*00c8*/ 	.word	0x00000004


	//----- nvinfo : EIATTR_FRAME_SIZE
	.align		4
.L_44:
        /*00cc*/ 	.byte	0x04, 0x11
        /*00ce*/ 	.short	(.L_46 - .L_45)
	.align		4
.L_45:
        /*00d0*/ 	.word	index@(_ZN7cutlass13device_kernelIN5flash11enable_sm90INS1_16FlashAttnFwdSm90INS1_25CollectiveMainloopFwdSm90ILi2EN4cute5tupleIJNS5_1CILi1EEES8_S8_EEENS6_IJNS7_ILi192EEENS7_ILi144EEENS7_ILi96EEEEEELi96ENS_10bfloat16_tEfNS_4arch4Sm90ELb0ELb0ELb1ELb0ELb0ELb0ELb0ELb0ELb1ELb1ELb0ELb0EEENS1_21CollectiveEpilogueFwdINS6_IJSA_SC_SB_EEES9_SE_SG_Li384ELb0ELb1ELb0ELb0EEENS1_29StaticPersistentTileSchedulerILb0EEEEEEEEEvNT_6ParamsE)
        /*00d4*/ 	.word	0x00000000


	//----- nvinfo : EIATTR_MIN_STACK_SIZE
	.align		4
.L_46:
        /*00d8*/ 	.byte	0x04, 0x12
        /*00da*/ 	.short	(.L_48 - .L_47)
	.align		4
.L_47:
        /*00dc*/ 	.word	index@(_ZN7cutlass13device_kernelIN5flash11enable_sm90INS1_16FlashAttnFwdSm90INS1_25CollectiveMainloopFwdSm90ILi2EN4cute5tupleIJNS5_1CILi1EEES8_S8_EEENS6_IJNS7_ILi192EEENS7_ILi144EEENS7_ILi96EEEEEELi96ENS_10bfloat16_tEfNS_4arch4Sm90ELb0ELb0ELb1ELb0ELb0ELb0ELb0ELb0ELb1ELb1ELb0ELb0EEENS1_21CollectiveEpilogueFwdINS6_IJSA_SC_SB_EEES9_SE_SG_Li384ELb0ELb1ELb0ELb0EEENS1_29StaticPersistentTileSchedulerILb0EEEEEEEEEvNT_6ParamsE)
        /*00e0*/ 	.word	0x00000000


	//----- nvinfo : EIATTR_MIN_STACK_SIZE
	.align		4
.L_48:
        /*00e4*/ 	.byte	0x04, 0x12
        /*00e6*/ 	.short	(.L_50 - .L_49)
	.align		4
.L_49:
        /*00e8*/ 	.word	index@(_ZN7cutlass13device_kernelIN5flash11enable_sm90INS1_16FlashAttnFwdSm90INS1_25CollectiveMainloopFwdSm90ILi2EN4cute5tupleIJNS5_1CILi1EEES8_S8_EEENS6_IJNS7_ILi192EEENS7_ILi144EEENS7_ILi96EEEEEELi96ENS_10bfloat16_tEfNS_4arch4Sm90ELb0ELb0ELb1ELb1ELb0ELb0ELb0ELb0ELb1ELb1ELb0ELb0EEENS1_21CollectiveEpilogueFwdINS6_IJSA_SC_SB_EEES9_SE_SG_Li384ELb1ELb1ELb0ELb0EEENS1_36VarlenDynamicPersistentTileSchedulerILi192ELi144ELi384ELi128ELb0ELb1ELb1ELb0ELb1ELb1EEEEEEEEEvNT_6ParamsE)
        /*00ec*/ 	.word	0x00000000


	//----- nvinfo : EIATTR_MIN_STACK_SIZE
	.align		4
.L_50:
        /*00f0*/ 	.byte	0x04, 0x12
        /*00f2*/ 	.short	(.L_52 - .L_51)
	.align		4
.L_51:
        /*00f4*/ 	.word	index@(_ZN7cutlass13device_kernelIN5flash11enable_sm90INS1_16FlashAttnFwdSm90INS1_25CollectiveMainloopFwdSm90ILi2EN4cute5tupleIJNS5_1CILi1EEES8_S8_EEENS6_IJNS7_ILi192EEENS7_ILi144EEENS7_ILi96EEEEEELi96ENS_10bfloat16_tEfNS_4arch4Sm90ELb0ELb0ELb1ELb1ELb0ELb1ELb0ELb0ELb1ELb1ELb0ELb0EEENS1_21CollectiveEpilogueFwdINS6_IJSA_SC_SB_EEES9_SE_SG_Li384ELb1ELb1ELb0ELb0EEENS1_36VarlenDynamicPersistentTileSchedulerILi192ELi144ELi384ELi128ELb0ELb1ELb1ELb0ELb1ELb1EEEEEEEEEvNT_6ParamsE)
        /*00f8*/ 	.word	0x00000000


	//----- nvinfo : EIATTR_MIN_STACK_SIZE
	.align		4
.L_52:
        /*00fc*/ 	.byte	0x04, 0x12
        /*00fe*/ 	.short	(.L_54 - .L_53)
	.align		4
.L_53:
        /*0100*/ 	.word	index@(_ZN7cutlass13device_kernelIN5flash11enable_sm90INS1_16FlashAttnFwdSm90INS1_25CollectiveMainloopFwdSm90ILi2EN4cute5tupleIJNS5_1CILi1EEES8_S8_EEENS6_IJNS7_ILi192EEENS7_ILi128EEENS7_ILi96EEEEEELi96ENS_10bfloat16_tEfNS_4arch4Sm90ELb0ELb1ELb1ELb0ELb0ELb0ELb0ELb0ELb1ELb1ELb0ELb0EEENS1_21CollectiveEpilogueFwdINS6_IJSA_SC_SB_EEES9_SE_SG_Li384ELb0ELb1ELb0ELb0EEENS1_30DynamicPersistentTileSchedulerILi384ELi128ELb0ELb1ELb1EEEEEEEEEvNT_6ParamsE)
        /*0104*/ 	.word	0x00000000


	//----- nvinfo : EIATTR_MIN_STACK_SIZE
	.align		4
.L_54:
        /*0108*/ 	.byte	0x04, 0x12
        /*010a*/ 	.short	(.L_56 - .L_55)
	.align		4
.L_55:
        /*010c*/ 	.word	index@(_ZN7cutlass13device_kernelIN5flash11enable_sm90INS1_16FlashAttnFwdSm90INS1_25CollectiveMainloopFwdSm90ILi2EN4cute5tupleIJNS5_1CILi1EEES8_S8_EEENS6_IJNS7_ILi192EEENS7_ILi128EEENS7_ILi96EEEEEELi96ENS_10bfloat16_tEfNS_4arch4Sm90ELb0ELb1ELb1ELb1ELb0ELb0ELb0ELb0ELb1ELb1ELb0ELb0EEENS1_21CollectiveEpilogueFwdINS6_IJSA_SC_SB_EEES9_SE_SG_Li384ELb1ELb1ELb0ELb0EEENS1_36VarlenDynamicPersistentTileSchedulerILi192ELi128ELi384ELi128ELb0ELb1ELb1ELb1ELb0ELb1EEEEEEEEEvNT_6ParamsE)
        /*0110*/ 	.word	0x00000000


	//----- nvinfo : EIATTR_MIN_STACK_SIZE
	.align		4
.L_56:
        /*0114*/ 	.byte	0x04, 0x12
        /*0116*/ 	.short	(.L_58 - .L_57)
	.align		4
.L_57:
        /*0118*/ 	.word	index@(_ZN7cutlass13device_kernelIN5flash11enable_sm90INS1_16FlashAttnFwdSm90INS1_25CollectiveMainloopFwdSm90ILi2EN4cute5tupleIJNS5_1CILi1EEES8_S8_EEENS6_IJNS7_ILi192EEENS7_ILi128EEENS7_ILi96EEEEEELi96ENS_10bfloat16_tEfNS_4arch4Sm90ELb0ELb1ELb1ELb1ELb0ELb1ELb0ELb0ELb1ELb1ELb0ELb0EEENS1_21CollectiveEpilogueFwdINS6_IJSA_SC_SB_EEES9_SE_SG_Li384ELb1ELb1ELb0ELb0EEENS1_36VarlenDynamicPersistentTileSchedulerILi192ELi128ELi384ELi128ELb0ELb1ELb1ELb1ELb0ELb1EEEEEEEEEvNT_6ParamsE)
        /*011c*/ 	.word	0x00000000


	//----- nvinfo : EIATTR_MIN_STACK_SIZE
	.align		4
.L_58:
        /*0120*/ 	.byte	0x04, 0x12
        /*0122*/ 	.short	(.L_60 - .L_59)
	.align		4
.L_59:
        /*0124*/ 	.word	index@(_ZN7cutlass13device_kernelIN5flash11enable_sm90INS1_16FlashAttnFwdSm90INS1_25CollectiveMainloopFwdSm90ILi2EN4cute5tupleIJNS5_1CILi1EEES8_S8_EEENS6_IJNS7_ILi192EEENS7_ILi144EEENS7_ILi96EEEEEELi96ENS_10bfloat16_tEfNS_4arch4Sm90ELb1ELb0ELb1ELb0ELb0ELb0ELb0ELb0ELb1ELb1ELb0ELb0EEENS1_21CollectiveEpilogueFwdINS6_IJSA_SC_SB_EEES9_SE_SG_Li384ELb0ELb1ELb0ELb0EEENS1_30DynamicPersistentTileSchedulerILi384ELi128ELb0ELb1ELb1EEEEEEEEEvNT_6ParamsE)
        /*0128*/ 	.word	0x00000000


	//----- nvinfo : EIATTR_MIN_STACK_SIZE
	.align		4
.L_60:
        /*012c*/ 	.byte	0x04, 0x12
        /*012e*/ 	.short	(.L_62 - .L_61)
	.align		4
.L_61:
        /*0130*/ 	.word	index@(_ZN7cutlass13device_kernelIN5flash11enable_sm90INS1_16FlashAttnFwdSm90INS1_25CollectiveMainloopFwdSm90ILi2EN4cute5tupleIJNS5_1CILi1EEES8_S8_EEENS6_IJNS7_ILi192EEENS7_ILi144EEENS7_ILi96EEEEEELi96ENS_10bfloat16_tEfNS_4arch4Sm90ELb1ELb0ELb1ELb1ELb0ELb0ELb0ELb0ELb1ELb1ELb0ELb0EEENS1_21CollectiveEpilogueFwdINS6_IJSA_SC_SB_EEES9_SE_SG_Li384ELb1ELb1ELb0ELb0EEENS1_36VarlenDynamicPersistentTileSchedulerILi192ELi144ELi384ELi128ELb0ELb1ELb1ELb1ELb1ELb1EEEEEEEEEvNT_6ParamsE)
        /*0134*/ 	.word	0x00000000


	//----- nvinfo : EIATTR_MIN_STACK_SIZE
	.align		4
.L_62:
        /*0138*/ 	.byte	0x04, 0x12
        /*013a*/ 	.short	(.L_64 - .L_63)
	.align		4
.L_63:
        /*013c*/ 	.word	index@(_ZN7cutlass13device_kernelIN5flash11enable_sm90INS1_16FlashAttnFwdSm90INS1_25CollectiveMainloopFwdSm90ILi2EN4cute5tupleIJNS5_1CILi1EEES8_S8_EEENS6_IJNS7_ILi192EEENS7_ILi144EEENS7_ILi96EEEEEELi96ENS_10bfloat16_tEfNS_4arch4Sm90ELb1ELb0ELb1ELb1ELb0ELb1ELb0ELb0ELb1ELb1ELb0ELb0EEENS1_21CollectiveEpilogueFwdINS6_IJSA_SC_SB_EEES9_SE_SG_Li384ELb1ELb1ELb0ELb0EEENS1_36VarlenDynamicPersistentTileSchedulerILi192ELi144ELi384ELi128ELb0ELb1ELb1ELb1ELb1ELb1EEEEEEEEEvNT_6ParamsE)
        /*0140*/ 	.word	0x00000000
.L_64:


//--------------------- .nv.compat                --------------------------
	.section	.nv.compat,"",@"SHT_CUDA_COMPAT_INFO"
	.align	4
        /*0000*/ 	.byte	0x02, 0x09, 0x01, 0x00, 0x02, 0x02, 0x01, 0x00, 0x02, 0x05, 0x05, 0x00, 0x03, 0x07, 0x01, 0x01
        /*0010*/ 	.byte	0x02, 0x03, 0x00, 0x00, 0x02, 0x06, 0x01, 0x00, 0x04, 0x0b, 0x08, 0x00, 0x00, 0x00, 0x00, 0x00
        /*0020*/ 	.byte	0x00, 0x00, 0x00, 0x00


//--------------------- .nv.info._ZN7cutlass13device_kernelIN5flash11enable_sm90INS1_16FlashAttnFwdSm90INS1_25CollectiveMainloopFwdSm90ILi2EN4cute5tupleIJNS5_1CILi1EEES8_S8_EEENS6_IJNS7_ILi192EEENS7_ILi144EEENS7_ILi96EEEEEELi96ENS_10bfloat16_tEfNS_4arch4Sm90ELb0ELb0ELb1ELb0ELb0ELb0ELb0ELb0ELb1ELb1ELb0ELb0EEENS1_21CollectiveEpilogueFwdINS6_IJSA_SC_SB_EEES9_SE_SG_Li384ELb0ELb1ELb0ELb0EEENS1_29StaticPersistentTileSchedulerILb0EEEEEEEEEvNT_6ParamsE --------------------------
	.section	.nv.info._ZN7cutlass13device_kernelIN5flash11enable_sm90INS1_16FlashAttnFwdSm90INS1_25CollectiveMainloopFwdSm90ILi2EN4cute5tupleIJNS5_1CILi1EEES8_S8_EEENS6_IJNS7_ILi192EEENS7_ILi144EEENS7_ILi96EEEEEELi96ENS_10bfloat16_tEfNS_4arch4Sm90ELb0ELb0ELb1ELb0ELb0ELb0ELb0ELb0ELb1ELb1ELb0ELb0EEENS1_21CollectiveEpilogueFwdINS6_IJSA_SC_SB_EEES9_SE_SG_Li384ELb0ELb1ELb0ELb0EEENS1_29StaticPersistentTileSchedulerILb0EEEEEEEEEvNT_6ParamsE,"",@"SHT_CUDA_INFO"
	.sectionflags	@""
	.align	4


	//----- nvinfo : EIATTR_CUDA_API_VERSION
	.align		4
        /*0000*/ 	.byte	0x04, 0x37
        /*0002*/ 	.short	(.L_66 - .L_65)
.L_65:
        /*0004*/ 	.word	0x00000082


	//----- nvinfo : EIATTR_KPARAM_INFO
	.align		4
.L_66:
        /*0008*/ 	.byte	0x04, 0x17
        /*000a*/ 	.short	(.L_68 - .L_67)
.L_67:
        /*000c*/ 	.word	0x00000000
        /*0010*/ 	.short	0x0000
        /*0012*/ 	.short	0x0000
        /*0014*/ 	.byte	0x00, 0xf0, 0x01, 0x28


	//----- nvinfo : EIATTR_SPARSE_MMA_MASK
	.align		4
.L_68:
        /*0018*/ 	.byte	0x03, 0x50
        /*001a*/ 	.short	0x0000


	//----- nvinfo : EIATTR_MAXREG_COUNT
	.align		4
        /*001c*/ 	.byte	0x03, 0x1b
        /*001e*/ 	.short	0x0080


	//----- nvinfo : EIATTR_MERCURY_ISA_VERSION
	.align		4
        /*0020*/ 	.byte	0x03, 0x5f
        /*0022*/ 	.short	0x0101


	//----- nvinfo : EIATTR_VRC_CTA_INIT_COUNT
	.align		4
        /*0024*/ 	.byte	0x02, 0x4a
	.zero		1
	.zero		1


	//----- nvinfo : EIATTR_EXIT_INSTR_OFFSETS
	.align		4
        /*0028*/ 	.byte	0x04, 0x1c
        /*002a*/ 	.short	(.L_70 - .L_69)


	//   ....[0]....
.L_69:
        /*002c*/ 	.word	0x00000010


	//----- nvinfo : EIATTR_MAX_THREADS
	.align		4
.L_70:
        /*0030*/ 	.byte	0x04, 0x05
        /*0032*/ 	.short	(.L_72 - .L_71)
.L_71:
        /*0034*/ 	.word	0x00000200
        /*0038*/ 	.word	0x00000001
        /*003c*/ 	.word	0x00000001


	//----- nvinfo : EIATTR_CBANK_PARAM_SIZE
	.align		4
.L_72:
        /*0040*/ 	.byte	0x03, 0x19
        /*0042*/ 	.short	0x0a00


	//----- nvinfo : EIATTR_PARAM_CBANK
	.align		4
        /*0044*/ 	.byte	0x04, 0x0a
        /*0046*/ 	.short	(.L_74 - .L_73)
	.align		4
.L_73:
        /*0048*/ 	.word	index@(.nv.constant0._ZN7cutlass13device_kernelIN5flash11enable_sm90INS1_16FlashAttnFwdSm90INS1_25CollectiveMainloopFwdSm90ILi2EN4cute5tupleIJNS5_1CILi1EEES8_S8_EEENS6_IJNS7_ILi192EEENS7_ILi144EEENS7_ILi96EEEEEELi96ENS_10bfloat16_tEfNS_4arch4Sm90ELb0ELb0ELb1ELb0ELb0ELb0ELb0ELb0ELb1ELb1ELb0ELb0EEENS1_21CollectiveEpilogueFwdINS6_IJSA_SC_SB_EEES9_SE_SG_Li384ELb0ELb1ELb0ELb0EEENS1_29StaticPersistentTileSchedulerILb0EEEEEEEEEvNT_6ParamsE)
        /*004c*/ 	.short	0x0380
        /*004e*/ 	.short	0x0a00


	//----- nvinfo : EIATTR_SW_WAR
	.align		4
.L_74:
        /*0050*/ 	.byte	0x04, 0x36
        /*0052*/ 	.short	(.L_76 - .L_75)
.L_75:
        /*0054*/ 	.word	0x00000008
.L_76:


//--------------------- .nv.info._ZN7cutlass13device_kernelIN5flash11enable_sm90INS1_16FlashAttnFwdSm90INS1_25CollectiveMainloopFwdSm90ILi2EN4cute5tupleIJNS5_1CILi1EEES8_S8_EEENS6_IJNS7_ILi192EEENS7_ILi144EEENS7_ILi96EEEEEELi96ENS_10bfloat16_tEfNS_4arch4Sm90ELb0ELb0ELb1ELb1ELb0ELb0ELb0ELb0ELb1ELb1ELb0ELb0EEENS1_21CollectiveEpilogueFwdINS6_IJSA_SC_SB_EEES9_SE_SG_Li384ELb1ELb1ELb0ELb0EEENS1_36VarlenDynamicPersistentTileSchedulerILi192ELi144ELi384ELi128ELb0ELb1ELb1ELb0ELb1ELb1EEEEEEEEEvNT_6ParamsE --------------------------
	.section	.nv.info._ZN7cutlass13device_kernelIN5flash11enable_sm90INS1_16FlashAttnFwdSm90INS1_25CollectiveMainloopFwdSm90ILi2EN4cute5tupleIJNS5_1CILi1EEES8_S8_EEENS6_IJNS7_ILi192EEENS7_ILi144EEENS7_ILi96EEEEEELi96ENS_10bfloat16_tEfNS_4arch4Sm90ELb0ELb0ELb1ELb1ELb0ELb0ELb0ELb0ELb1ELb1ELb0ELb0EEENS1_21CollectiveEpilogueFwdINS6_IJSA_SC_SB_EEES9_SE_SG_Li384ELb1ELb1ELb0ELb0EEENS1_36VarlenDynamicPersistentTileSchedulerILi192ELi144ELi384ELi128ELb0ELb1ELb1ELb0ELb1ELb1EEEEEEEEEvNT_6ParamsE,"",@"SHT_CUDA_INFO"
	.sectionflags	@""
	.align	4


	//----- nvinfo : EIATTR_CUDA_API_VERSION
	.align		4
        /*0000*/ 	.byte	0x04, 0x37
        /*0002*/ 	.short	(.L_78 - .L_77)
.L_77:
        /*0004*/ 	.word	0x00000082


	//----- nvinfo : EIATTR_KPARAM_INFO
	.align		4
.L_78:
        /*0008*/ 	.byte	0x04, 0x17
        /*000a*/ 	.short	(.L_80 - .L_79)
.L_79:
        /*000c*/ 	.word	0x00000000
        /*0010*/ 	.short	0x0000
        /*0012*/ 	.short	0x0000
        /*0014*/ 	.byte	0x00, 0xf0, 0x01, 0x2a


	//----- nvinfo : EIATTR_SPARSE_MMA_MASK
	.align		4
.L_80:
        /*0018*/ 	.byte	0x03, 0x50
        /*001a*/ 	.short	0x0000


	//----- nvinfo : EIATTR_MAXREG_COUNT
	.align		4
        /*001c*/ 	.byte	0x03, 0x1b
        /*001e*/ 	.short	0x0080


	//----- nvinfo : EIATTR_MERCURY_ISA_VERSION
	.align		4
        /*0020*/ 	.byte	0x03, 0x5f
        /*0022*/ 	.short	0x0101


	//----- nvinfo : EIATTR_VRC_CTA_INIT_COUNT
	.align		4
        /*0024*/ 	.byte	0x02, 0x4a
	.zero		1
	.zero		1


	//----- nvinfo : EIATTR_EXIT_INSTR_OFFSETS
	.align		4
        /*0028*/ 	.byte	0x04, 0x1c
        /*002a*/ 	.short	(.L_82 - .L_81)


	//   ....[0]....
.L_81:
        /*002c*/ 	.word	0x00000010


	//----- nvinfo : EIATTR_MAX_THREADS
	.align		4
.L_82:
        /*0030*/ 	.byte	0x04, 0x05
        /*0032*/ 	.short	(.L_84 - .L_83)
.L_83:
        /*0034*/ 	.word	0x00000200
        /*0038*/ 	.word	0x00000001
        /*003c*/ 	.word	0x00000001


	//----- nvinfo : EIATTR_CBANK_PARAM_SIZE
	.align		4
.L_84:
        /*0040*/ 	.byte	0x03, 0x19
        /*0042*/ 	.short	0x0a80


	//----- nvinfo : EIATTR_PARAM_CBANK
	.align		4
        /*0044*/ 	.byte	0x04, 0x0a
        /*0046*/ 	.short	(.L_86 - .L_85)
	.align		4
.L_85:
        /*0048*/ 	.word	index@(.nv.constant0._ZN7cutlass13device_kernelIN5flash11enable_sm90INS1_16FlashAttnFwdSm90INS1_25CollectiveMainloopFwdSm90ILi2EN4cute5tupleIJNS5_1CILi1EEES8_S8_EEENS6_IJNS7_ILi192EEENS7_ILi144EEENS7_ILi96EEEEEELi96ENS_10bfloat16_tEfNS_4arch4Sm90ELb0ELb0ELb1ELb1ELb0ELb0ELb0ELb0ELb1ELb1ELb0ELb0EEENS1_21CollectiveEpilogueFwdINS6_IJSA_SC_SB_EEES9_SE_SG_Li384ELb1ELb1ELb0ELb0EEENS1_36VarlenDynamicPersistentTileSchedulerILi192ELi144ELi384ELi128ELb0ELb1ELb1ELb0ELb1ELb1EEEEEEEEEvNT_6ParamsE)
        /*004c*/ 	.short	0x0380
        /*004e*/ 	.short	0x0a80


	//----- nvinfo : EIATTR_SW_WAR
	.align		4
.L_86:
        /*0050*/ 	.byte	0x04, 0x36
        /*0052*/ 	.short	(.L_88 - .L_87)
.L_87:
        /*0054*/ 	.word	0x00000008
.L_88:


//--------------------- .nv.info._ZN7cutlass13device_kernelIN5flash11enable_sm90INS1_16FlashAttnFwdSm90INS1_25CollectiveMainloopFwdSm90ILi2EN4cute5tupleIJNS5_1CILi1EEES8_S8_EEENS6_IJNS7_ILi192EEENS7_ILi144EEENS7_ILi96EEEEEELi96ENS_10bfloat16_tEfNS_4arch4Sm90ELb0ELb0ELb1ELb1ELb0ELb1ELb0ELb0ELb1ELb1ELb0ELb0EEENS1_21CollectiveEpilogueFwdINS6_IJSA_SC_SB_EEES9_SE_SG_Li384ELb1ELb1ELb0ELb0EEENS1_36VarlenDynamicPersistentTileSchedulerILi192ELi144ELi384ELi128ELb0ELb1ELb1ELb0ELb1ELb1EEEEEEEEEvNT_6ParamsE --------------------------
	.section	.nv.info._ZN7cutlass13device_kernelIN5flash11enable_sm90INS1_16FlashAttnFwdSm90INS1_25CollectiveMainloopFwdSm90ILi2EN4cute5tupleIJNS5_1CILi1EEES8_S8_EEENS6_IJNS7_ILi192EEENS7_ILi144EEENS7_ILi96EEEEEELi96ENS_10bfloat16_tEfNS_4arch4Sm90ELb0ELb0ELb1ELb1ELb0ELb1ELb0ELb0ELb1ELb1ELb0ELb0EEENS1_21CollectiveEpilogueFwdINS6_IJSA_SC_SB_EEES9_SE_SG_Li384ELb1ELb1ELb0ELb0EEENS1_36VarlenDynamicPersistentTileSchedulerILi192ELi144ELi384ELi128ELb0ELb1ELb1ELb0ELb1ELb1EEEEEEEEEvNT_6ParamsE,"",@"SHT_CUDA_INFO"
	.sectionflags	@""
	.align	4


	//----- nvinfo : EIATTR_CUDA_API_VERSION
	.align		4
        /*0000*/ 	.byte	0x04, 0x37
        /*0002*/ 	.short	(.L_90 - .L_89)
.L_89:
        /*0004*/ 	.word	0x00000082


	//----- nvinfo : EIATTR_KPARAM_INFO
	.align		4
.L_90:
        /*0008*/ 	.byte	0x04, 0x17
        /*000a*/ 	.short	(.L_92 - .L_91)
.L_91:
        /*000c*/ 	.word	0x00000000
        /*0010*/ 	.short	0x0000
        /*0012*/ 	.short	0x0000
        /*0014*/ 	.byte	0x00, 0xf0, 0x01, 0x2a


	//----- nvinfo : EIATTR_SPARSE_MMA_MASK
	.align		4
.L_92:
        /*0018*/ 	.byte	0x03, 0x50
        /*001a*/ 	.short	0x0000


	//----- nvinfo : EIATTR_MAXREG_COUNT
	.align		4
        /*001c*/ 	.byte	0x03, 0x1b
        /*001e*/ 	.short	0x0080


	//----- nvinfo : EIATTR_MERCURY_ISA_VERSION
	.align		4
        /*0020*/ 	.byte	0x03, 0x5f
        /*0022*/ 	.short	0x0101


	//----- nvinfo : EIATTR_VRC_CTA_INIT_COUNT
	.align		4
        /*0024*/ 	.byte	0x02, 0x4a
	.zero		1
	.zero		1


	//----- nvinfo : EIATTR_EXIT_INSTR_OFFSETS
	.align		4
        /*0028*/ 	.byte	0x04, 0x1c
        /*002a*/ 	.short	(.L_94 - .L_93)


	//   ....[0]....
.L_93:
        /*002c*/ 	.word	0x00000010


	//----- nvinfo : EIATTR_MAX_THREADS
	.align		4
.L_94:
        /*0030*/ 	.byte	0x04, 0x05
        /*0032*/ 	.short	(.L_96 - .L_95)
.L_95:
        /*0034*/ 	.word	0x00000200
        /*0038*/ 	.word	0x00000001
        /*003c*/ 	.word	0x00000001


	//----- nvinfo : EIATTR_CBANK_PARAM_SIZE
	.align		4
.L_96:
        /*0040*/ 	.byte	0x03, 0x19
        /*0042*/ 	.short	0x0a80


	//----- nvinfo : EIATTR_PARAM_CBANK
	.align		4
        /*0044*/ 	.byte	0x04, 0x0a
        /*0046*/ 	.short	(.L_98 - .L_97)
	.align		4
.L_97:
        /*0048*/ 	.word	index@(.nv.constant0._ZN7cutlass13device_kernelIN5flash11enable_sm90INS1_16FlashAttnFwdSm90INS1_25CollectiveMainloopFwdSm90ILi2EN4cute5tupleIJNS5_1CILi1EEES8_S8_EEENS6_IJNS7_ILi192EEENS7_ILi144EEENS7_ILi96EEEEEELi96ENS_10bfloat16_tEfNS_4arch4Sm90ELb0ELb0ELb1ELb1ELb0ELb1ELb0ELb0ELb1ELb1ELb0ELb0EEENS1_21CollectiveEpilogueFwdINS6_IJSA_SC_SB_EEES9_SE_SG_Li384ELb1ELb1ELb0ELb0EEENS1_36VarlenDynamicPersistentTileSchedulerILi192ELi144ELi384ELi128ELb0ELb1ELb1ELb0ELb1ELb1EEEEEEEEEvNT_6ParamsE)
        /*004c*/ 	.short	0x0380
        /*004e*/ 	.short	0x0a80


	//----- nvinfo : EIATTR_SW_WAR
	.align		4
.L_98:
        /*0050*/ 	.byte	0x04, 0x36
        /*0052*/ 	.short	(.L_100 - .L_99)
.L_99:
        /*0054*/ 	.word	0x00000008
.L_100:


//--------------------- .nv.info._ZN7cutlass13device_kernelIN5flash11enable_sm90INS1_16FlashAttnFwdSm90INS1_25CollectiveMainloopFwdSm90ILi2EN4cute5tupleIJNS5_1CILi1EEES8_S8_EEENS6_IJNS7_ILi192EEENS7_ILi128EEENS7_ILi96EEEEEELi96ENS_10bfloat16_tEfNS_4arch4Sm90ELb0ELb1ELb1ELb0ELb0ELb0ELb0ELb0ELb1ELb1ELb0ELb0EEENS1_21CollectiveEpilogueFwdINS6_IJSA_SC_SB_EEES9_SE_SG_Li384ELb0ELb1ELb0ELb0EEENS1_30DynamicPersistentTileSchedulerILi384ELi128ELb0ELb1ELb1EEEEEEEEEvNT_6ParamsE --------------------------
	.section	.nv.info._ZN7cutlass13device_kernelIN5flash11enable_sm90INS1_16FlashAttnFwdSm90INS1_25CollectiveMainloopFwdSm90ILi2EN4cute5tupleIJNS5_1CILi1EEES8_S8_EEENS6_IJNS7_ILi192EEENS7_ILi128EEENS7_ILi96EEEEEELi96ENS_10bfloat16_tEfNS_4arch4Sm90ELb0ELb1ELb1ELb0ELb0ELb0ELb0ELb0ELb1ELb1ELb0ELb0EEENS1_21CollectiveEpilogueFwdINS6_IJSA_SC_SB_EEES9_SE_SG_Li384ELb0ELb1ELb0ELb0EEENS1_30DynamicPersistentTileSchedulerILi384ELi128ELb0ELb1ELb1EEEEEEEEEvNT_6ParamsE,"",@"SHT_CUDA_INFO"
	.sectionflags	@""
	.align	4


	//----- nvinfo : EIATTR_CUDA_API_VERSION
	.align		4
        /*0000*/ 	.byte	0x04, 0x37
        /*0002*/ 	.short	(.L_102 - .L_101)
.L_101:
        /*0004*/ 	.word	0x00000082


	//----- nvinfo : EIATTR_KPARAM_INFO
	.align		4
.L_102:
        /*0008*/ 	.byte	0x04, 0x17
        /*000a*/ 	.short	(.L_104 - .L_103)
.L_103:
        /*000c*/ 	.word	0x00000000
        /*0010*/ 	.short	0x0000
        /*0012*/ 	.short	0x0000
        /*0014*/ 	.byte	0x00, 0xf0, 0x01, 0x2a


	//----- nvinfo : EIATTR_SPARSE_MMA_MASK
	.align		4
.L_104:
        /*0018*/ 	.byte	0x03, 0x50
        /*001a*/ 	.short	0x0000


	//----- nvinfo : EIATTR_MAXREG_COUNT
	.align		4
        /*001c*/ 	.byte	0x03, 0x1b
        /*001e*/ 	.short	0x0080


	//----- nvinfo : EIATTR_MERCURY_ISA_VERSION
	.align		4
        /*0020*/ 	.byte	0x03, 0x5f
        /*0022*/ 	.short	0x0101


	//----- nvinfo : EIATTR_VRC_CTA_INIT_COUNT
	.align		4
        /*0024*/ 	.byte	0x02, 0x4a
	.zero		1
	.zero		1


	//----- nvinfo : EIATTR_EXIT_INSTR_OFFSETS
	.align		4
        /*0028*/ 	.byte	0x04, 0x1c
        /*002a*/ 	.short	(.L_106 - .L_105)


	//   ....[0]....
.L_105:
        /*002c*/ 	.word	0x00000010


	//----- nvinfo : EIATTR_MAX_THREADS
	.align		4
.L_106:
        /*0030*/ 	.byte	0x04, 0x05
        /*0032*/ 	.short	(.L_108 - .L_107)
.L_107:
        /*0034*/ 	.word	0x00000200
        /*0038*/ 	.word	0x00000001
        /*003c*/ 	.word	0x00000001


	//----- nvinfo : EIATTR_CBANK_PARAM_SIZE
	.align		4
.L_108:
        /*0040*/ 	.byte	0x03, 0x19
        /*0042*/ 	.short	0x0a80


	//----- nvinfo : EIATTR_PARAM_CBANK
	.align		4
        /*0044*/ 	.byte	0x04, 0x0a
        /*0046*/ 	.short	(.L_110 - .L_109)
	.align		4
.L_109:
        /*0048*/ 	.word	index@(.nv.constant0._ZN7cutlass13device_kernelIN5flash11enable_sm90INS1_16FlashAttnFwdSm90INS1_25CollectiveMainloopFwdSm90ILi2EN4cute5tupleIJNS5_1CILi1EEES8_S8_EEENS6_IJNS7_ILi192EEENS7_ILi128EEENS7_ILi96EEEEEELi96ENS_10bfloat16_tEfNS_4arch4Sm90ELb0ELb1ELb1ELb0ELb0ELb0ELb0ELb0ELb1ELb1ELb0ELb0EEENS1_21CollectiveEpilogueFwdINS6_IJSA_SC_SB_EEES9_SE_SG_Li384ELb0ELb1ELb0ELb0EEENS1_30DynamicPersistentTileSchedulerILi384ELi128ELb0ELb1ELb1EEEEEEEEEvNT_6ParamsE)
        /*004c*/ 	.short	0x0380
        /*004e*/ 	.short	0x0a80


	//----- nvinfo : EIATTR_SW_WAR
	.align		4
.L_110:
        /*0050*/ 	.byte	0x04, 0x36
        /*0052*/ 	.short	(.L_112 - .L_111)
.L_111:
        /*0054*/ 	.word	0x00000008
.L_112:


//--------------------- .nv.info._ZN7cutlass13device_kernelIN5flash11enable_sm90INS1_16FlashAttnFwdSm90INS1_25CollectiveMainloopFwdSm90ILi2EN4cute5tupleIJNS5_1CILi1EEES8_S8_EEENS6_IJNS7_ILi192EEENS7_ILi128EEENS7_ILi96EEEEEELi96ENS_10bfloat16_tEfNS_4arch4Sm90ELb0ELb1ELb1ELb1ELb0ELb0ELb0ELb0ELb1ELb1ELb0ELb0EEENS1_21CollectiveEpilogueFwdINS6_IJSA_SC_SB_EEES9_SE_SG_Li384ELb1ELb1ELb0ELb0EEENS1_36VarlenDynamicPersistentTileSchedulerILi192ELi128ELi384ELi128ELb0ELb1ELb1ELb1ELb0ELb1EEEEEEEEEvNT_6ParamsE --------------------------
	.section	.nv.info._ZN7cutlass13device_kernelIN5flash11enable_sm90INS1_16FlashAttnFwdSm90INS1_25CollectiveMainloopFwdSm90ILi2EN4cute5tupleIJNS5_1CILi1EEES8_S8_EEENS6_IJNS7_ILi192EEENS7_ILi128EEENS7_ILi96EEEEEELi96ENS_10bfloat16_tEfNS_4arch4Sm90ELb0ELb1ELb1ELb1ELb0ELb0ELb0ELb0ELb1ELb1ELb0ELb0EEENS1_21CollectiveEpilogueFwdINS6_IJSA_SC_SB_EEES9_SE_SG_Li384ELb1ELb1ELb0ELb0EEENS1_36VarlenDynamicPersistentTileSchedulerILi192ELi128ELi384ELi128ELb0ELb1ELb1ELb1ELb0ELb1EEEEEEEEEvNT_6ParamsE,"",@"SHT_CUDA_INFO"
	.sectionflags	@""
	.align	4


	//----- nvinfo : EIATTR_CUDA_API_VERSION
	.align		4
        /*0000*/ 	.byte	0x04, 0x37
        /*0002*/ 	.short	(.L_114 - .L_113)
.L_113:
        /*0004*/ 	.word	0x00000082


	//----- nvinfo : EIATTR_KPARAM_INFO
	.align		4
.L_114:
        /*0008*/ 	.byte	0x04, 0x17
        /*000a*/ 	.short	(.L_116 - .L_115)
.L_115:
        /*000c*/ 	.word	0x00000000
        /*0010*/ 	.short	0x0000
        /*0012*/ 	.short	0x0000
        /*0014*/ 	.byte	0x00, 0xf0, 0x01, 0x2a


	//----- nvinfo : EIATTR_SPARSE_MMA_MASK
	.align		4
.L_116:
        /*0018*/ 	.byte	0x03, 0x50
        /*001a*/ 	.short	0x0000


	//----- nvinfo : EIATTR_MAXREG_COUNT
	.align		4
        /*001c*/ 	.byte	0x03, 0x1b
        /*001e*/ 	.short	0x0080


	//----- nvinfo : EIATTR_MERCURY_ISA_VERSION
	.align		4
        /*0020*/ 	.byte	0x03, 0x5f
        /*0022*/ 	.short	0x0101


	//----- nvinfo : EIATTR_VRC_CTA_INIT_COUNT
	.align		4
        /*0024*/ 	.byte	0x02, 0x4a
	.zero		1
	.zero		1


	//----- nvinfo : EIATTR_EXIT_INSTR_OFFSETS
	.align		4
        /*0028*/ 	.byte	0x04, 0x1c
        /*002a*/ 	.short	(.L_118 - .L_117)


	//   ....[0]....
.L_117:
        /*002c*/ 	.word	0x00000010


	//----- nvinfo : EIATTR_MAX_THREADS
	.align		4
.L_118:
        /*0030*/ 	.byte	0x04, 0x05
        /*0032*/ 	.short	(.L_120 - .L_119)
.L_119:
        /*0034*/ 	.word	0x00000200
        /*0038*/ 	.word	0x00000001
        /*003c*/ 	.word	0x00000001


	//----- nvinfo : EIATTR_CBANK_PARAM_SIZE
	.align		4
.L_120:
        /*0040*/ 	.byte	0x03, 0x19
        /*0042*/ 	.short	0x0a80


	//----- nvinfo : EIATTR_PARAM_CBANK
	.align		4
        /*0044*/ 	.byte	0x04, 0x0a
        /*0046*/ 	.short	(.L_122 - .L_121)
	.align		4
.L_121:
        /*0048*/ 	.word	index@(.nv.constant0._ZN7cutlass13device_kernelIN5flash11enable_sm90INS1_16FlashAttnFwdSm90INS1_25CollectiveMainloopFwdSm90ILi2EN4cute5tupleIJNS5_1CILi1EEES8_S8_EEENS6_IJNS7_ILi192EEENS7_ILi128EEENS7_ILi96EEEEEELi96ENS_10bfloat16_tEfNS_4arch4Sm90ELb0ELb1ELb1ELb1ELb0ELb0ELb0ELb0ELb1ELb1ELb0ELb0EEENS1_21CollectiveEpilogueFwdINS6_IJSA_SC_SB_EEES9_SE_SG_Li384ELb1ELb1ELb0ELb0EEENS1_36VarlenDynamicPersistentTileSchedulerILi192ELi128ELi384ELi128ELb0ELb1ELb1ELb1ELb0ELb1EEEEEEEEEvNT_6ParamsE)
        /*004c*/ 	.short	0x0380
        /*004e*/ 	.short	0x0a80


	//----- nvinfo : EIATTR_SW_WAR
	.align		4
.L_122:
        /*0050*/ 	.byte	0x04, 0x36
        /*0052*/ 	.short	(.L_124 - .L_123)
.L_123:
        /*0054*/ 	.word	0x00000008
.L_124:


//--------------------- .nv.info._ZN7cutlass13device_kernelIN5flash11enable_sm90INS1_16FlashAttnFwdSm90INS1_25CollectiveMainloopFwdSm90ILi2EN4cute5tupleIJNS5_1CILi1EEES8_S8_EEENS6_IJNS7_ILi192EEENS7_ILi128EEENS7_ILi96EEEEEELi96ENS_10bfloat16_tEfNS_4arch4Sm90ELb0ELb1ELb1ELb1ELb0ELb1ELb0ELb0ELb1ELb1ELb0ELb0EEENS1_21CollectiveEpilogueFwdINS6_IJSA_SC_SB_EEES9_SE_SG_Li384ELb1ELb1ELb0ELb0EEENS1_36VarlenDynamicPersistentTileSchedulerILi192ELi128ELi384ELi128ELb0ELb1ELb1ELb1ELb0ELb1EEEEEEEEEvNT_6ParamsE --------------------------
	.section	.nv.info._ZN7cutlass13device_kernelIN5flash11enable_sm90INS1_16FlashAttnFwdSm90INS1_25CollectiveMainloopFwdSm90ILi2EN4cute5tupleIJNS5_1CILi1EEES8_S8_EEENS6_IJNS7_ILi192EEENS7_ILi128EEENS7_ILi96EEEEEELi96ENS_10bfloat16_tEfNS_4arch4Sm90ELb0ELb1ELb1ELb1ELb0ELb1ELb0ELb0ELb1ELb1ELb0ELb0EEENS1_21CollectiveEpilogueFwdINS6_IJSA_SC_SB_EEES9_SE_SG_Li384ELb1ELb1ELb0ELb0EEENS1_36VarlenDynamicPersistentTileSchedulerILi192ELi128ELi384ELi128ELb0ELb1ELb1ELb1ELb0ELb1EEEEEEEEEvNT_6ParamsE,"",@"SHT_CUDA_INFO"
	.sectionflags	@""
	.align	4


	//----- nvinfo : EIATTR_CUDA_API_VERSION
	.align		4
        /*0000*/ 	.byte	0x04, 0x37
        /*0002*/ 	.short	(.L_126 - .L_125)
.L_125:
        /*0004*/ 	.word	0x00000082


	//----- nvinfo : EIATTR_KPARAM_INFO
	.align		4
.L_126:
        /*0008*/ 	.byte	0x04, 0x17
        /*000a*/ 	.short	(.L_128 - .L_127)
.L_127:
        /*000c*/ 	.word	0x00000000
        /*0010*/ 	.short	0x0000
        /*0012*/ 	.short	0x0000
        /*0014*/ 	.byte	0x00, 0xf0, 0x01, 0x2a


	//----- nvinfo : EIATTR_SPARSE_MMA_MASK
	.align		4
.L_128:
        /*0018*/ 	.byte	0x03, 0x50
        /*001a*/ 	.short	0x0000


	//----- nvinfo : EIATTR_MAXREG_COUNT
	.align		4
        /*001c*/ 	.byte	0x03, 0x1b
        /*001e*/ 	.short	0x0080


	//----- nvinfo : EIATTR_MERCURY_ISA_VERSION
	.align		4
        /*0020*/ 	.byte	0x03, 0x5f
        /*0022*/ 	.short	0x0101


	//----- nvinfo : EIATTR_VRC_CTA_INIT_COUNT
	.align		4
        /*0024*/ 	.byte	0x02, 0x4a
	.zero		1
	.zero		1


	//----- nvinfo : EIATTR_EXIT_INSTR_OFFSETS
	.align		4
        /*0028*/ 	.byte	0x04, 0x1c
        /*002a*/ 	.short	(.L_130 - .L_129)


	//   ....[0]....
.L_129:
        /*002c*/ 	.word	0x00000010


	//----- nvinfo : EIATTR_MAX_THREADS
	.align		4
.L_130:
        /*0030*/ 	.byte	0x04, 0x05
        /*0032*/ 	.short	(.L_132 - .L_131)
.L_131:
        /*0034*/ 	.word	0x00000200
        /*0038*/ 	.word	0x00000001
        /*003c*/ 	.word	0x00000001


	//----- nvinfo : EIATTR_CBANK_PARAM_SIZE
	.align		4
.L_132:
        /*0040*/ 	.byte	0x03, 0x19
        /*0042*/ 	.short	0x0a80


	//----- nvinfo : EIATTR_PARAM_CBANK
	.align		4
        /*0044*/ 	.byte	0x04, 0x0a
        /*0046*/ 	.short	(.L_134 - .L_133)
	.align		4
.L_133:
        /*0048*/ 	.word	index@(.nv.constant0._ZN7cutlass13device_kernelIN5flash11enable_sm90INS1_16FlashAttnFwdSm90INS1_25CollectiveMainloopFwdSm90ILi2EN4cute5tupleIJNS5_1CILi1EEES8_S8_EEENS6_IJNS7_ILi192EEENS7_ILi128EEENS7_ILi96EEEEEELi96ENS_10bfloat16_tEfNS_4arch4Sm90ELb0ELb1ELb1ELb1ELb0ELb1ELb0ELb0ELb1ELb1ELb0ELb0EEENS1_21CollectiveEpilogueFwdINS6_IJSA_SC_SB_EEES9_SE_SG_Li384ELb1ELb1ELb0ELb0EEENS1_36VarlenDynamicPersistentTileSchedulerILi192ELi128ELi384ELi128ELb0ELb1ELb1ELb1ELb0ELb1EEEEEEEEEvNT_6ParamsE)
        /*004c*/ 	.short	0x0380
        /*004e*/ 	.short	0x0a80


	//----- nvinfo : EIATTR_SW_WAR
	.align		4
.L_134:
        /*0050*/ 	.byte	0x04, 0x36
        /*0052*/ 	.short	(.L_136 - .L_135)
.L_135:
        /*0054*/ 	.word	0x00000008
.L_136:


//--------------------- .nv.info._ZN7cutlass13device_kernelIN5flash11enable_sm90INS1_16FlashAttnFwdSm90INS1_25CollectiveMainloopFwdSm90ILi2EN4cute5tupleIJNS5_1CILi1EEES8_S8_EEENS6_IJNS7_ILi192EEENS7_ILi144EEENS7_ILi96EEEEEELi96ENS_10bfloat16_tEfNS_4arch4Sm90ELb1ELb0ELb1ELb0ELb0ELb0ELb0ELb0ELb1ELb1ELb0ELb0EEENS1_21CollectiveEpilogueFwdINS6_IJSA_SC_SB_EEES9_SE_SG_Li384ELb0ELb1ELb0ELb0EEENS1_30DynamicPersistentTileSchedulerILi384ELi128ELb0ELb1ELb1EEEEEEEEEvNT_6ParamsE --------------------------
	.section	.nv.info._ZN7cutlass13device_kernelIN5flash11enable_sm90INS1_16FlashAttnFwdSm90INS1_25CollectiveMainloopFwdSm90ILi2EN4cute5tupleIJNS5_1CILi1EEES8_S8_EEENS6_IJNS7_ILi192EEENS7_ILi144EEENS7_ILi96EEEEEELi96ENS_10bfloat16_tEfNS_4arch4Sm90ELb1ELb0ELb1ELb0ELb0ELb0ELb0ELb0ELb1ELb1ELb0ELb0EEENS1_21CollectiveEpilogueFwdINS6_IJSA_SC_SB_EEES9_SE_SG_Li384ELb0ELb1ELb0ELb0EEENS1_30DynamicPersistentTileSchedulerILi384ELi128ELb0ELb1ELb1EEEEEEEEEvNT_6ParamsE,"",@"SHT_CUDA_INFO"
	.sectionflags	@""
	.align	4


	//----- nvinfo : EIATTR_CUDA_API_VERSION
	.align		4
        /*0000*/ 	.byte	0x04, 0x37
        /*0002*/ 	.short	(.L_138 - .L_137)
.L_137:
        /*0004*/ 	.word	0x00000082


	//----- nvinfo : EIATTR_KPARAM_INFO
	.align		4
.L_138:
        /*0008*/ 	.byte	0x04, 0x17
        /*000a*/ 	.short	(.L_140 - .L_139)
.L_139:
        /*000c*/ 	.word	0x00000000
        /*0010*/ 	.short	0x0000
        /*0012*/ 	.short	0x0000
        /*0014*/ 	.byte	0x00, 0xf0, 0x01, 0x2a


	//----- nvinfo : EIATTR_SPARSE_MMA_MASK
	.align		4
.L_140:
        /*0018*/ 	.byte	0x03, 0x50
        /*001a*/ 	.short	0x0000


	//----- nvinfo : EIATTR_MAXREG_COUNT
	.align		4
        /*001c*/ 	.byte	0x03, 0x1b
        /*001e*/ 	.short	0x0080


	//----- nvinfo : EIATTR_MERCURY_ISA_VERSION
	.align		4
        /*0020*/ 	.byte	0x03, 0x5f
        /*0022*/ 	.short	0x0101


	//----- nvinfo : EIATTR_VRC_CTA_INIT_COUNT
	.align		4
        /*0024*/ 	.byte	0x02, 0x4a
	.zero		1
	.zero		1


	//----- nvinfo : EIATTR_EXIT_INSTR_OFFSETS
	.align		4
        /*0028*/ 	.byte	0x04, 0x1c
        /*002a*/ 	.short	(.L_142 - .L_141)


	//   ....[0]....
.L_141:
        /*002c*/ 	.word	0x00000010


	//----- nvinfo : EIATTR_MAX_THREADS
	.align		4
.L_142:
        /*0030*/ 	.byte	0x04, 0x05
        /*0032*/ 	.short	(.L_144 - .L_143)
.L_143:
        /*0034*/ 	.word	0x00000200
        /*0038*/ 	.word	0x00000001
        /*003c*/ 	.word	0x00000001


	//----- nvinfo : EIATTR_CBANK_PARAM_SIZE
	.align		4
.L_144:
        /*0040*/ 	.byte	0x03, 0x19
        /*0042*/ 	.short	0x0a80


	//----- nvinfo : EIATTR_PARAM_CBANK
	.align		4
        /*0044*/ 	.byte	0x04, 0x0a
        /*0046*/ 	.short	(.L_146 - .L_145)
	.align		4
.L_145:
        /*0048*/ 	.word	index@(.nv.constant0._ZN7cutlass13device_kernelIN5flash11enable_sm90INS1_16FlashAttnFwdSm90INS1_25CollectiveMainloopFwdSm90ILi2EN4cute5tupleIJNS5_1CILi1EEES8_S8_EEENS6_IJNS7_ILi192EEENS7_ILi144EEENS7_ILi96EEEEEELi96ENS_10bfloat16_tEfNS_4arch4Sm90ELb1ELb0ELb1ELb0ELb0ELb0ELb0ELb0ELb1ELb1ELb0ELb0EEENS1_21CollectiveEpilogueFwdINS6_IJSA_SC_SB_EEES9_SE_SG_Li384ELb0ELb1ELb0ELb0EEENS1_30DynamicPersistentTileSchedulerILi384ELi128ELb0ELb1ELb1EEEEEEEEEvNT_6ParamsE)
        /*004c*/ 	.short	0x0380
        /*004e*/ 	.short	0x0a80


	//----- nvinfo : EIATTR_SW_WAR
	.align		4
.L_146:
        /*0050*/ 	.byte	0x04, 0x36
        /*0052*/ 	.short	(.L_148 - .L_147)
.L_147:
        /*0054*/ 	.word	0x00000008
.L_148:


//--------------------- .nv.info._ZN7cutlass13device_kernelIN5flash11enable_sm90INS1_16FlashAttnFwdSm90INS1_25CollectiveMainloopFwdSm90ILi2EN4cute5tupleIJNS5_1CILi1EEES8_S8_EEENS6_IJNS7_ILi192EEENS7_ILi144EEENS7_ILi96EEEEEELi96ENS_10bfloat16_tEfNS_4arch4Sm90ELb1ELb0ELb1ELb1ELb0ELb0ELb0ELb0ELb1ELb1ELb0ELb0EEENS1_21CollectiveEpilogueFwdINS6_IJSA_SC_SB_EEES9_SE_SG_Li384ELb1ELb1ELb0ELb0EEENS1_36VarlenDynamicPersistentTileSchedulerILi192ELi144ELi384ELi128ELb0ELb1ELb1ELb1ELb1ELb1EEEEEEEEEvNT_6ParamsE --------------------------
	.section	.nv.info._ZN7cutlass13device_kernelIN5flash11enable_sm90INS1_16FlashAttnFwdSm90INS1_25CollectiveMainloopFwdSm90ILi2EN4cute5tupleIJNS5_1CILi1EEES8_S8_EEENS6_IJNS7_ILi192EEENS7_ILi144EEENS7_ILi96EEEEEELi96ENS_10bfloat16_tEfNS_4arch4Sm90ELb1ELb0ELb1ELb1ELb0ELb0ELb0ELb0ELb1ELb1ELb0ELb0EEENS1_21CollectiveEpilogueFwdINS6_IJSA_SC_SB_EEES9_SE_SG_Li384ELb1ELb1ELb0ELb0EEENS1_36VarlenDynamicPersistentTileSchedulerILi192ELi144ELi384ELi128ELb0ELb1ELb1ELb1ELb1ELb1EEEEEEEEEvNT_6ParamsE,"",@"SHT_CUDA_INFO"
	.sectionflags	@""
	.align	4


	//----- nvinfo : EIATTR_CUDA_API_VERSION
	.align		4
        /*0000*/ 	.byte	0x04, 0x37
        /*0002*/ 	.short	(.L_150 - .L_149)
.L_149:
        /*0004*/ 	.word	0x00000082


	//----- nvinfo : EIATTR_KPARAM_INFO
	.align		4
.L_150:
        /*0008*/ 	.byte	0x04, 0x17
        /*000a*/ 	.short	(.L_152 - .L_151)
.L_151:
        /*000c*/ 	.word	0x00000000
        /*0010*/ 	.short	0x0000
        /*0012*/ 	.short	0x0000
        /*0014*/ 	.byte	0x00, 0xf0, 0x01, 0x2a


	//----- nvinfo : EIATTR_SPARSE_MMA_MASK
	.align		4
.L_152:
        /*0018*/ 	.byte	0x03, 0x50
        /*001a*/ 	.short	0x0000


	//----- nvinfo : EIATTR_MAXREG_COUNT
	.align		4
        /*001c*/ 	.byte	0x03, 0x1b
        /*001e*/ 	.short	0x0080


	//----- nvinfo : EIATTR_MERCURY_ISA_VERSION
	.align		4
        /*0020*/ 	.byte	0x03, 0x5f
        /*0022*/ 	.short	0x0101


	//----- nvinfo : EIATTR_VRC_CTA_INIT_COUNT
	.align		4
        /*0024*/ 	.byte	0x02, 0x4a
	.zero		1
	.zero		1


	//----- nvinfo : EIATTR_EXIT_INSTR_OFFSETS
	.align		4
        /*0028*/ 	.byte	0x04, 0x1c
        /*002a*/ 	.short	(.L_154 - .L_153)


	//   ....[0]....
.L_153:
        /*002c*/ 	.word	0x00000010


	//----- nvinfo : EIATTR_MAX_THREADS
	.align		4
.L_154:
        /*0030*/ 	.byte	0x04, 0x05
        /*0032*/ 	.short	(.L_156 - .L_155)
.L_155:
        /*0034*/ 	.word	0x00000200
        /*0038*/ 	.word	0x00000001
        /*003c*/ 	.word	0x00000001


	//----- nvinfo : EIATTR_CBANK_PARAM_SIZE
	.align		4
.L_156:
        /*0040*/ 	.byte	0x03, 0x19
        /*0042*/ 	.short	0x0a80


	//----- nvinfo : EIATTR_PARAM_CBANK
	.align		4
        /*0044*/ 	.byte	0x04, 0x0a
        /*0046*/ 	.short	(.L_158 - .L_157)
	.align		4
.L_157:
        /*0048*/ 	.word	index@(.nv.constant0._ZN7cutlass13device_kernelIN5flash11enable_sm90INS1_16FlashAttnFwdSm90INS1_25CollectiveMainloopFwdSm90ILi2EN4cute5tupleIJNS5_1CILi1EEES8_S8_EEENS6_IJNS7_ILi192EEENS7_ILi144EEENS7_ILi96EEEEEELi96ENS_10bfloat16_tEfNS_4arch4Sm90ELb1ELb0ELb1ELb1ELb0ELb0ELb0ELb0ELb1ELb1ELb0ELb0EEENS1_21CollectiveEpilogueFwdINS6_IJSA_SC_SB_EEES9_SE_SG_Li384ELb1ELb1ELb0ELb0EEENS1_36VarlenDynamicPersistentTileSchedulerILi192ELi144ELi384ELi128ELb0ELb1ELb1ELb1ELb1ELb1EEEEEEEEEvNT_6ParamsE)
        /*004c*/ 	.short	0x0380
        /*004e*/ 	.short	0x0a80


	//----- nvinfo : EIATTR_SW_WAR
	.align		4
.L_158:
        /*0050*/ 	.byte	0x04, 0x36
        /*0052*/ 	.short	(.L_160 - .L_159)
.L_159:
        /*0054*/ 	.word	0x00000008
.L_160:


//--------------------- .nv.info._ZN7cutlass13device_kernelIN5flash11enable_sm90INS1_16FlashAttnFwdSm90INS1_25CollectiveMainloopFwdSm90ILi2EN4cute5tupleIJNS5_1CILi1EEES8_S8_EEENS6_IJNS7_ILi192EEENS7_ILi144EEENS7_ILi96EEEEEELi96ENS_10bfloat16_tEfNS_4arch4Sm90ELb1ELb0ELb1ELb1ELb0ELb1ELb0ELb0ELb1ELb1ELb0ELb0EEENS1_21CollectiveEpilogueFwdINS6_IJSA_SC_SB_EEES9_SE_SG_Li384ELb1ELb1ELb0ELb0EEENS1_36VarlenDynamicPersistentTileSchedulerILi192ELi144ELi384ELi128ELb0ELb1ELb1ELb1ELb1ELb1EEEEEEEEEvNT_6ParamsE --------------------------
	.section	.nv.info._ZN7cutlass13device_kernelIN5flash11enable_sm90INS1_16FlashAttnFwdSm90INS1_25CollectiveMainloopFwdSm90ILi2EN4cute5tupleIJNS5_1CILi1EEES8_S8_EEENS6_IJNS7_ILi192EEENS7_ILi144EEENS7_ILi96EEEEEELi96ENS_10bfloat16_tEfNS_4arch4Sm90ELb1ELb0ELb1ELb1ELb0ELb1ELb0ELb0ELb1ELb1ELb0ELb0EEENS1_21CollectiveEpilogueFwdINS6_IJSA_SC_SB_EEES9_SE_SG_Li384ELb1ELb1ELb0ELb0EEENS1_36VarlenDynamicPersistentTileSchedulerILi192ELi144ELi384ELi128ELb0ELb1ELb1ELb1ELb1ELb1EEEEEEEEEvNT_6ParamsE,"",@"SHT_CUDA_INFO"
	.sectionflags	@""
	.align	4


	//----- nvinfo : EIATTR_CUDA_API_VERSION
	.align		4
        /*0000*/ 	.byte	0x04, 0x37
        /*0002*/ 	.short	(.L_162 - .L_161)
.L_161:
        /*0004*/ 	.word	0x00000082


	//----- nvinfo : EIATTR_KPARAM_INFO
	.align		4
.L_162:
        /*0008*/ 	.byte	0x04, 0x17
        /*000a*/ 	.short	(.L_164 - .L_163)
.L_163:
        /*000c*/ 	.word	0x00000000
        /*0010*/ 	.short	0x0000
        /*0012*/ 	.short	0x0000
        /*0014*/ 	.byte	0x00, 0xf0, 0x01, 0x2a


	//----- nvinfo : EIATTR_SPARSE_MMA_MASK
	.align		4
.L_164:
        /*0018*/ 	.byte	0x03, 0x50
        /*001a*/ 	.short	0x0000


	//----- nvinfo : EIATTR_MAXREG_COUNT
	.align		4
        /*001c*/ 	.byte	0x03, 0x1b
        /*001e*/ 	.short	0x0080


	//----- nvinfo : EIATTR_MERCURY_ISA_VERSION
	.align		4
        /*0020*/ 	.byte	0x03, 0x5f
        /*0022*/ 	.short	0x0101


	//----- nvinfo : EIATTR_VRC_CTA_INIT_COUNT
	.align		4
        /*0024*/ 	.byte	0x02, 0x4a
	.zero		1
	.zero		1


	//----- nvinfo : EIATTR_EXIT_INSTR_OFFSETS
	.align		4
        /*0028*/ 	.byte	0x04, 0x1c
        /*002a*/ 	.short	(.L_166 - .L_165)


	//   ....[0]....
.L_165:
        /*002c*/ 	.word	0x00000010


	//----- nvinfo : EIATTR_MAX_THREADS
	.align		4
.L_166:
        /*0030*/ 	.byte	0x04, 0x05
        /*0032*/ 	.short	(.L_168 - .L_167)
.L_167:
        /*0034*/ 	.word	0x00000200
        /*0038*/ 	.word	0x00000001
        /*003c*/ 	.word	0x00000001


	//----- nvinfo : EIATTR_CBANK_PARAM_SIZE
	.align		4
.L_168:
        /*0040*/ 	.byte	0x03, 0x19
        /*0042*/ 	.short	0x0a80


	//----- nvinfo : EIATTR_PARAM_CBANK
	.align		4
        /*0044*/ 	.byte	0x04, 0x0a
        /*0046*/ 	.short	(.L_170 - .L_169)
	.align		4
.L_169:
        /*0048*/ 	.word	index@(.nv.constant0._ZN7cutlass13device_kernelIN5flash11enable_sm90INS1_16FlashAttnFwdSm90INS1_25CollectiveMainloopFwdSm90ILi2EN4cute5tupleIJNS5_1CILi1EEES8_S8_EEENS6_IJNS7_ILi192EEENS7_ILi144EEENS7_ILi96EEEEEELi96ENS_10bfloat16_tEfNS_4arch4Sm90ELb1ELb0ELb1ELb1ELb0ELb1ELb0ELb0ELb1ELb1ELb0ELb0EEENS1_21CollectiveEpilogueFwdINS6_IJSA_SC_SB_EEES9_SE_SG_Li384ELb1ELb1ELb0ELb0EEENS1_36VarlenDynamicPersistentTileSchedulerILi192ELi144ELi384ELi128ELb0ELb1ELb1ELb1ELb1ELb1EEEEEEEEEvNT_6ParamsE)
        /*004c*/ 	.short	0x0380
        /*004e*/ 	.short	0x0a80


	//----- nvinfo : EIATTR_SW_WAR
	.align		4
.L_170:
        /*0050*/ 	.byte	0x04, 0x36
        /*0052*/ 	.short	(.L_172 - .L_171)
.L_171:
        /*0054*/ 	.word	0x00000008
.L_172:


//--------------------- .nv.callgraph             --------------------------
	.section	.nv.callgraph,"",@"SHT_CUDA_CALLGRAPH"
	.align	4
	.sectionentsize	8
	.align		4
        /*0000*/ 	.word	0x00000000
	.align		4
        /*0004*/ 	.word	0xffffffff
	.align		4
        /*0008*/ 	.word	0x00000000
	.align		4
        /*000c*/ 	.word	0xfffffffe
	.align		4
        /*0010*/ 	.word	0x00000000
	.align		4
        /*0014*/ 	.word	0xfffffffd
	.align		4
        /*0018*/ 	.word	0x00000000
	.align		4
        /*001c*/ 	.word	0xfffffffc


//--------------------- .nv.constant4             --------------------------
	.section	.nv.constant4,"a",@progbits
	.align	8
	.align		8
.nv.constant4:
        /*0000*/ 	.dword	_ZN81_INTERNAL_e1511efd_45_flash_fwd_hdim96_bf16_softcap_packgqa_sm90_cu_9d2915ae_39114cuda3std3__45__cpo5beginE
	.align		8
        /*0008*/ 	.dword	_ZN81_INTERNAL_e1511efd_45_flash_fwd_hdim96_bf16_softcap_packgqa_sm90_cu_9d2915ae_39114cuda3std3__45__cpo3endE
	.align		8
        /*0010*/ 	.dword	_ZN81_INTERNAL_e1511efd_45_flash_fwd_hdim96_bf16_softcap_packgqa_sm90_cu_9d2915ae_39114cuda3std3__45__cpo6cbeginE
	.align		8
        /*0018*/ 	.dword	_ZN81_INTERNAL_e1511efd_45_flash_fwd_hdim96_bf16_softcap_packgqa_sm90_cu_9d2915ae_39114cuda3std3__45__cpo4cendE
	.align		8
        /*0020*/ 	.dword	_ZN81_INTERNAL_e1511efd_45_flash_fwd_hdim96_bf16_softcap_packgqa_sm90_cu_9d2915ae_39114cuda3std3__483_GLOBAL__N__e1511efd_45_flash_fwd_hdim96_bf16_softcap_packgqa_sm90_cu_9d2915ae_39116ignoreE
	.align		8
        /*0028*/ 	.dword	_ZN81_INTERNAL_e1511efd_45_flash_fwd_hdim96_bf16_softcap_packgqa_sm90_cu_9d2915ae_39114cuda3std3__419piecewise_constructE
	.align		8
        /*0030*/ 	.dword	_ZN81_INTERNAL_e1511efd_45_flash_fwd_hdim96_bf16_softcap_packgqa_sm90_cu_9d2915ae_39114cuda3std3__48in_placeE
	.align		8
        /*0038*/ 	.dword	_ZN81_INTERNAL_e1511efd_45_flash_fwd_hdim96_bf16_softcap_packgqa_sm90_cu_9d2915ae_39114cuda3std6ranges3__45__cpo4swapE
	.align		8
        /*0040*/ 	.dword	_ZN81_INTERNAL_e1511efd_45_flash_fwd_hdim96_bf16_softcap_packgqa_sm90_cu_9d2915ae_39114cuda3std6ranges3__45__cpo9iter_moveE
	.align		8
        /*0048*/ 	.dword	_ZN81_INTERNAL_e1511efd_45_flash_fwd_hdim96_bf16_softcap_packgqa_sm90_cu_9d2915ae_39114cute7productE
	.align		8
        /*0050*/ 	.dword	_ZN81_INTERNAL_e1511efd_45_flash_fwd_hdim96_bf16_softcap_packgqa_sm90_cu_9d2915ae_39114cute1_E


//--------------------- .text._ZN7cutlass13device_kernelIN5flash11enable_sm90INS1_16FlashAttnFwdSm90INS1_25CollectiveMainloopFwdSm90ILi2EN4cute5tupleIJNS5_1CILi1EEES8_S8_EEENS6_IJNS7_ILi192EEENS7_ILi144EEENS7_ILi96EEEEEELi96ENS_10bfloat16_tEfNS_4arch4Sm90ELb0ELb0ELb1ELb0ELb0ELb0ELb0ELb0ELb1ELb1ELb0ELb0EEENS1_21CollectiveEpilogueFwdINS6_IJSA_SC_SB_EEES9_SE_SG_Li384ELb0ELb1ELb0ELb0EEENS1_29StaticPersistentTileSchedulerILb0EEEEEEEEEvNT_6ParamsE --------------------------
	.section	.text._ZN7cutlass13device_kernelIN5flash11enable_sm90INS1_16FlashAttnFwdSm90INS1_25CollectiveMainloopFwdSm90ILi2EN4cute5tupleIJNS5_1CILi1EEES8_S8_EEENS6_IJNS7_ILi192EEENS7_ILi144EEENS7_ILi96EEEEEELi96ENS_10bfloat16_tEfNS_4arch4Sm90ELb0ELb0ELb1ELb0ELb0ELb0ELb0ELb0ELb1ELb1ELb0ELb0EEENS1_21CollectiveEpilogueFwdINS6_IJSA_SC_SB_EEES9_SE_SG_Li384ELb0ELb1ELb0ELb0EEENS1_29StaticPersistentTileSchedulerILb0EEEEEEEEEvNT_6ParamsE,"ax",@progbits
	.align	128
.text._ZN7cutlass13device_kernelIN5flash11enable_sm90INS1_16FlashAttnFwdSm90INS1_25CollectiveMainloopFwdSm90ILi2EN4cute5tupleIJNS5_1CILi1EEES8_S8_EEENS6_IJNS7_ILi192EEENS7_ILi144EEENS7_ILi96EEEEEELi96ENS_10bfloat16_tEfNS_4arch4Sm90ELb0ELb0ELb1ELb0ELb0ELb0ELb0ELb0ELb1ELb1ELb0ELb0EEENS1_21CollectiveEpilogueFwdINS6_IJSA_SC_SB_EEES9_SE_SG_Li384ELb0ELb1ELb0ELb0EEENS1_29StaticPersistentTileSchedulerILb0EEEEEEEEEvNT_6ParamsE:
        .type           _ZN7cutlass13device_kernelIN5flash11enable_sm90INS1_16FlashAttnFwdSm90INS1_25CollectiveMainloopFwdSm90ILi2EN4cute5tupleIJNS5_1CILi1EEES8_S8_EEENS6_IJNS7_ILi192EEENS7_ILi144EEENS7_ILi96EEEEEELi96ENS_10bfloat16_tEfNS_4arch4Sm90ELb0ELb0ELb1ELb0ELb0ELb0ELb0ELb0ELb1ELb1ELb0ELb0EEENS1_21CollectiveEpilogueFwdINS6_IJSA_SC_SB_EEES9_SE_SG_Li384ELb0ELb1ELb0ELb0EEENS1_29StaticPersistentTileSchedulerILb0EEEEEEEEEvNT_6ParamsE,@function
        .size           _ZN7cutlass13device_kernelIN5flash11enable_sm90INS1_16FlashAttnFwdSm90INS1_25CollectiveMainloopFwdSm90ILi2EN4cute5tupleIJNS5_1CILi1EEES8_S8_EEENS6_IJNS7_ILi192EEENS7_ILi144EEENS7_ILi96EEEEEELi96ENS_10bfloat16_tEfNS_4arch4Sm90ELb0ELb0ELb1ELb0ELb0ELb0ELb0ELb0ELb1ELb1ELb0ELb0EEENS1_21CollectiveEpilogueFwdINS6_IJSA_SC_SB_EEES9_SE_SG_Li384ELb0ELb1ELb0ELb0EEENS1_29StaticPersistentTileSchedulerILb0EEEEEEEEEvNT_6ParamsE,(.L_x_9 - _ZN7cutlass13device_kernelIN5flash11enable_sm90INS1_16FlashAttnFwdSm90INS1_25CollectiveMainloopFwdSm90ILi2EN4cute5tupleIJNS5_1CILi1EEES8_S8_EEENS6_IJNS7_ILi192EEENS7_ILi144EEENS7_ILi96EEEEEELi96ENS_10bfloat16_tEfNS_4arch4Sm90ELb0ELb0ELb1ELb0ELb0ELb0ELb0ELb0ELb1ELb1ELb0ELb0EEENS1_21CollectiveEpilogueFwdINS6_IJSA_SC_SB_EEES9_SE_SG_Li384ELb0ELb1ELb0ELb0EEENS1_29StaticPersistentTileSchedulerILb0EEEEEEEEEvNT_6ParamsE)
        .other          _ZN7cutlass13device_kernelIN5flash11enable_sm90INS1_16FlashAttnFwdSm90INS1_25CollectiveMainloopFwdSm90ILi2EN4cute5tupleIJNS5_1CILi1EEES8_S8_EEENS6_IJNS7_ILi192EEENS7_ILi144EEENS7_ILi96EEEEEELi96ENS_10bfloat16_tEfNS_4arch4Sm90ELb0ELb0ELb1ELb0ELb0ELb0ELb0ELb0ELb1ELb1ELb0ELb0EEENS1_21CollectiveEpilogueFwdINS6_IJSA_SC_SB_EEES9_SE_SG_Li384ELb0ELb1ELb0ELb0EEENS1_29StaticPersistentTileSchedulerILb0EEEEEEEEEvNT_6ParamsE,@"STO_CUDA_ENTRY STV_DEFAULT"
_ZN7cutlass13device_kernelIN5flash11enable_sm90INS1_16FlashAttnFwdSm90INS1_25CollectiveMainloopFwdSm90ILi2EN4cute5tupleIJNS5_1CILi1EEES8_S8_EEENS6_IJNS7_ILi192EEENS7_ILi144EEENS7_ILi96EEEEEELi96ENS_10bfloat16_tEfNS_4arch4Sm90ELb0ELb0ELb1ELb0ELb0ELb0ELb0ELb0ELb1ELb1ELb0ELb0EEENS1_21CollectiveEpilogueFwdINS6_IJSA_SC_SB_EEES9_SE_SG_Li384ELb0ELb1ELb0ELb0EEENS1_29StaticPersistentTileSchedulerILb0EEEEEEEEEvNT_6ParamsE:
[----:B------:R-:W-:Y:S01]  /*0000*/  LDC R1, c[0x0][0x37c] ;  /* 0x0000df00ff017b82 */ /* 0x000fe20000000800 */
[----:B------:R-:W-:Y:S05]  /*0010*/  EXIT ;  /* 0x000000000000794d */ /* 0x000fea0003800000 */
.L_x_0:
[----:B------:R-:W-:-:S00]  /*0020*/  BRA `(.L_x_0) ;  /* 0xfffffffc00fc7947 */ /* 0x000fc0000383ffff */
[----:B------:R-:W-:-:S00]  /*0030*/  NOP ;  /* 0x0000000000007918 */ /* 0x000fc00000000000 */
        /* <DEDUP_REMOVED lines=12> */
.L_x_9:


//--------------------- .text._ZN7cutlass13device_kernelIN5flash11enable_sm90INS1_16FlashAttnFwdSm90INS1_25CollectiveMainloopFwdSm90ILi2EN4cute5tupleIJNS5_1CILi1EEES8_S8_EEENS6_IJNS7_ILi192EEENS7_ILi144EEENS7_ILi96EEEEEELi96ENS_10bfloat16_tEfNS_4arch4Sm90ELb0ELb0ELb1ELb1ELb0ELb0ELb0ELb0ELb1ELb1ELb0ELb0EEENS1_21CollectiveEpilogueFwdINS6_IJSA_SC_SB_EEES9_SE_SG_Li384ELb1ELb1ELb0ELb0EEENS1_36VarlenDynamicPersistentTileSchedulerILi192ELi144ELi384ELi128ELb0ELb1ELb1ELb0ELb1ELb1EEEEEEEEEvNT_6ParamsE --------------------------
	.section	.text._ZN7cutlass13device_kernelIN5flash11enable_sm90INS1_16FlashAttnFwdSm90INS1_25CollectiveMainloopFwdSm90ILi2EN4cute5tupleIJNS5_1CILi1EEES8_S8_EEENS6_IJNS7_ILi192EEENS7_ILi144EEENS7_ILi96EEEEEELi96ENS_10bfloat16_tEfNS_4arch4Sm90ELb0ELb0ELb1ELb1ELb0ELb0ELb0ELb0ELb1ELb1ELb0ELb0EEENS1_21CollectiveEpilogueFwdINS6_IJSA_SC_SB_EEES9_SE_SG_Li384ELb1ELb1ELb0ELb0EEENS1_36VarlenDynamicPersistentTileSchedulerILi192ELi144ELi384ELi128ELb0ELb1ELb1ELb0ELb1ELb1EEEEEEEEEvNT_6ParamsE,"ax",@progbits
	.align	128
.text._ZN7cutlass13device_kernelIN5flash11enable_sm90INS1_16FlashAttnFwdSm90INS1_25CollectiveMainloopFwdSm90ILi2EN4cute5tupleIJNS5_1CILi1EEES8_S8_EEENS6_IJNS7_ILi192EEENS7_ILi144EEENS7_ILi96EEEEEELi96ENS_10bfloat16_tEfNS_4arch4Sm90ELb0ELb0ELb1ELb1ELb0ELb0ELb0ELb0ELb1ELb1ELb0ELb0EEENS1_21CollectiveEpilogueFwdINS6_IJSA_SC_SB_EEES9_SE_SG_Li384ELb1ELb1ELb0ELb0EEENS1_36VarlenDynamicPersistentTileSchedulerILi192ELi144ELi384ELi128ELb0ELb1ELb1ELb0ELb1ELb1EEEEEEEEEvNT_6ParamsE:
        .type           _ZN7cutlass13device_kernelIN5flash11enable_sm90INS1_16FlashAttnFwdSm90INS1_25CollectiveMainloopFwdSm90ILi2EN4cute5tupleIJNS5_1CILi1EEES8_S8_EEENS6_IJNS7_ILi192EEENS7_ILi144EEENS7_ILi96EEEEEELi96ENS_10bfloat16_tEfNS_4arch4Sm90ELb0ELb0ELb1ELb1ELb0ELb0ELb0ELb0ELb1ELb1ELb0ELb0EEENS1_21CollectiveEpilogueFwdINS6_IJSA_SC_SB_EEES9_SE_SG_Li384ELb1ELb1ELb0ELb0EEENS1_36VarlenDynamicPersistentTileSchedulerILi192ELi144ELi384ELi128ELb0ELb1ELb1ELb0ELb1ELb1EEEEEEEEEvNT_6ParamsE,@function
        .size           _ZN7cutlass13device_kernelIN5flash11enable_sm90INS1_16FlashAttnFwdSm90INS1_25CollectiveMainloopFwdSm90ILi2EN4cute5tupleIJNS5_1CILi1EEES8_S8_EEENS6_IJNS7_ILi192EEENS7_ILi144EEENS7_ILi96EEEEEELi96ENS_10bfloat16_tEfNS_4arch4Sm90ELb0ELb0ELb1ELb1ELb0ELb0ELb0ELb0ELb1ELb1ELb0ELb0EEENS1_21CollectiveEpilogueFwdINS6_IJSA_SC_SB_EEES9_SE_SG_Li384ELb1ELb1ELb0ELb0EEENS1_36VarlenDynamicPersistentTileSchedulerILi192ELi144ELi384ELi128ELb0ELb1ELb1ELb0ELb1ELb1EEEEEEEEEvNT_6ParamsE,(.L_x_10 - _ZN7cutlass13device_kernelIN5flash11enable_sm90INS1_16FlashAttnFwdSm90INS1_25CollectiveMainloopFwdSm90ILi2EN4cute5tupleIJNS5_1CILi1EEES8_S8_EEENS6_IJNS7_ILi192EEENS7_ILi144EEENS7_ILi96EEEEEELi96ENS_10bfloat16_tEfNS_4arch4Sm90ELb0ELb0ELb1ELb1ELb0ELb0ELb0ELb0ELb1ELb1ELb0ELb0EEENS1_21CollectiveEpilogueFwdINS6_IJSA_SC_SB_EEES9_SE_SG_Li384ELb1ELb1ELb0ELb0EEENS1_36VarlenDynamicPersistentTileSchedulerILi192ELi144ELi384ELi128ELb0ELb1ELb1ELb0ELb1ELb1EEEEEEEEEvNT_6ParamsE)
        .other          _ZN7cutlass13device_kernelIN5flash11enable_sm90INS1_16FlashAttnFwdSm90INS1_25CollectiveMainloopFwdSm90ILi2EN4cute5tupleIJNS5_1CILi1EEES8_S8_EEENS6_IJNS7_ILi192EEENS7_ILi144EEENS7_ILi96EEEEEELi96ENS_10bfloat16_tEfNS_4arch4Sm90ELb0ELb0ELb1ELb1ELb0ELb0ELb0ELb0ELb1ELb1ELb0ELb0EEENS1_21CollectiveEpilogueFwdINS6_IJSA_SC_SB_EEES9_SE_SG_Li384ELb1ELb1ELb0ELb0EEENS1_36VarlenDynamicPersistentTileSchedulerILi192ELi144ELi384ELi128ELb0ELb1ELb1ELb0ELb1ELb1EEEEEEEEEvNT_6ParamsE,@"STO_CUDA_ENTRY STV_DEFAULT"
_ZN7cutlass13device_kernelIN5flash11enable_sm90INS1_16FlashAttnFwdSm90INS1_25CollectiveMainloopFwdSm90ILi2EN4cute5tupleIJNS5_1CILi1EEES8_S8_EEENS6_IJNS7_ILi192EEENS7_ILi144EEENS7_ILi96EEEEEELi96ENS_10bfloat16_tEfNS_4arch4Sm90ELb0ELb0ELb1ELb1ELb0ELb0ELb0ELb0ELb1ELb1ELb0ELb0EEENS1_21CollectiveEpilogueFwdINS6_IJSA_SC_SB_EEES9_SE_SG_Li384ELb1ELb1ELb0ELb0EEENS1_36VarlenDynamicPersistentTileSchedulerILi192ELi144ELi384ELi128ELb0ELb1ELb1ELb0ELb1ELb1EEEEEEEEEvNT_6ParamsE:
[----:B------:R-:W-:Y:S01]  /*0000*/  LDC R1, c[0x0][0x37c] ;  /* 0x0000df00ff017b82 */ /* 0x000fe20000000800 */
[----:B------:R-:W-:Y:S05]  /*0010*/  EXIT ;  /* 0x000000000000794d */ /* 0x000fea0003800000 */
.L_x_1:
        /* <DEDUP_REMOVED lines=14> */
.L_x_10:


//--------------------- .text._ZN7cutlass13device_kernelIN5flash11enable_sm90INS1_16FlashAttnFwdSm90INS1_25CollectiveMainloopFwdSm90ILi2EN4cute5tupleIJNS5_1CILi1EEES8_S8_EEENS6_IJNS7_ILi192EEENS7_ILi144EEENS7_ILi96EEEEEELi96ENS_10bfloat16_tEfNS_4arch4Sm90ELb0ELb0ELb1ELb1ELb0ELb1ELb0ELb0ELb1ELb1ELb0ELb0EEENS1_21CollectiveEpilogueFwdINS6_IJSA_SC_SB_EEES9_SE_SG_Li384ELb1ELb1ELb0ELb0EEENS1_36VarlenDynamicPersistentTileSchedulerILi192ELi144ELi384ELi128ELb0ELb1ELb1ELb0ELb1ELb1EEEEEEEEEvNT_6ParamsE --------------------------
	.section	.text._ZN7cutlass13device_kernelIN5flash11enable_sm90INS1_16FlashAttnFwdSm90INS1_25CollectiveMainloopFwdSm90ILi2EN4cute5tupleIJNS5_1CILi1EEES8_S8_EEENS6_IJNS7_ILi192EEENS7_ILi144EEENS7_ILi96EEEEEELi96ENS_10bfloat16_tEfNS_4arch4Sm90ELb0ELb0ELb1ELb1ELb0ELb1ELb0ELb0ELb1ELb1ELb0ELb0EEENS1_21CollectiveEpilogueFwdINS6_IJSA_SC_SB_EEES9_SE_SG_Li384ELb1ELb1ELb0ELb0EEENS1_36VarlenDynamicPersistentTileSchedulerILi192ELi144ELi384ELi128ELb0ELb1ELb1ELb0ELb1ELb1EEEEEEEEEvNT_6ParamsE,"ax",@progbits
	.align	128
.text._ZN7cutlass13device_kernelIN5flash11enable_sm90INS1_16FlashAttnFwdSm90INS1_25CollectiveMainloopFwdSm90ILi2EN4cute5tupleIJNS5_1CILi1EEES8_S8_EEENS6_IJNS7_ILi192EEENS7_ILi144EEENS7_ILi96EEEEEELi96ENS_10bfloat16_tEfNS_4arch4Sm90ELb0ELb0ELb1ELb1ELb0ELb1ELb0ELb0ELb1ELb1ELb0ELb0EEENS1_21CollectiveEpilogueFwdINS6_IJSA_SC_SB_EEES9_SE_SG_Li384ELb1ELb1ELb0ELb0EEENS1_36VarlenDynamicPersistentTileSchedulerILi192ELi144ELi384ELi128ELb0ELb1ELb1ELb0ELb1ELb1EEEEEEEEEvNT_6ParamsE:
        .type           _ZN7cutlass13device_kernelIN5flash11enable_sm90INS1_16FlashAttnFwdSm90INS1_25CollectiveMainloopFwdSm90ILi2EN4cute5tupleIJNS5_1CILi1EEES8_S8_EEENS6_IJNS7_ILi192EEENS7_ILi144EEENS7_ILi96EEEEEELi96ENS_10bfloat16_tEfNS_4arch4Sm90ELb0ELb0ELb1ELb1ELb0ELb1ELb0ELb0ELb1ELb1ELb0ELb0EEENS1_21CollectiveEpilogueFwdINS6_IJSA_SC_SB_EEES9_SE_SG_Li384ELb1ELb1ELb0ELb0EEENS1_36VarlenDynamicPersistentTileSchedulerILi192ELi144ELi384ELi128ELb0ELb1ELb1ELb0ELb1ELb1EEEEEEEEEvNT_6ParamsE,@function
        .size           _ZN7cutlass13device_kernelIN5flash11enable_sm90INS1_16FlashAttnFwdSm90INS1_25CollectiveMainloopFwdSm90ILi2EN4cute5tupleIJNS5_1CILi1EEES8_S8_EEENS6_IJNS7_ILi192EEENS7_ILi144EEENS7_ILi96EEEEEELi96ENS_10bfloat16_tEfNS_4arch4Sm90ELb0ELb0ELb1ELb1ELb0ELb1ELb0ELb0ELb1ELb1ELb0ELb0EEENS1_21CollectiveEpilogueFwdINS6_IJSA_SC_SB_EEES9_SE_SG_Li384ELb1ELb1ELb0ELb0EEENS1_36VarlenDynamicPersistentTileSchedulerILi192ELi144ELi384ELi128ELb0ELb1ELb1ELb0ELb1ELb1EEEEEEEEEvNT_6ParamsE,(.L_x_11 - _ZN7cutlass13device_kernelIN5flash11enable_sm90INS1_16FlashAttnFwdSm90INS1_25CollectiveMainloopFwdSm90ILi2EN4cute5tupleIJNS5_1CILi1EEES8_S8_EEENS6_IJNS7_ILi192EEENS7_ILi144EEENS7_ILi96EEEEEELi96ENS_10bfloat16_tEfNS_4arch4Sm90ELb0ELb0ELb1ELb1ELb0ELb1ELb0ELb0ELb1ELb1ELb0ELb0EEENS1_21CollectiveEpilogueFwdINS6_IJSA_SC_SB_EEES9_SE_SG_Li384ELb1ELb1ELb0ELb0EEENS1_36VarlenDynamicPersistentTileSchedulerILi192ELi144ELi384ELi128ELb0ELb1ELb1ELb0ELb1ELb1EEEEEEEEEvNT_6ParamsE)
        .other          _ZN7cutlass13device_kernelIN5flash11enable_sm90INS1_16FlashAttnFwdSm90INS1_25CollectiveMainloopFwdSm90ILi2EN4cute5tupleIJNS5_1CILi1EEES8_S8_EEENS6_IJNS7_ILi192EEENS7_ILi144EEENS7_ILi96EEEEEELi96ENS_10bfloat16_tEfNS_4arch4Sm90ELb0ELb0ELb1ELb1ELb0ELb1ELb0ELb0ELb1ELb1ELb0ELb0EEENS1_21CollectiveEpilogueFwdINS6_IJSA_SC_SB_EEES9_SE_SG_Li384ELb1ELb1ELb0ELb0EEENS1_36VarlenDynamicPersistentTileSchedulerILi192ELi144ELi384ELi128ELb0ELb1ELb1ELb0ELb1ELb1EEEEEEEEEvNT_6ParamsE,@"STO_CUDA_ENTRY STV_DEFAULT"
_ZN7cutlass13device_kernelIN5flash11enable_sm90INS1_16FlashAttnFwdSm90INS1_25CollectiveMainloopFwdSm90ILi2EN4cute5tupleIJNS5_1CILi1EEES8_S8_EEENS6_IJNS7_ILi192EEENS7_ILi144EEENS7_ILi96EEEEEELi96ENS_10bfloat16_tEfNS_4arch4Sm90ELb0ELb0ELb1ELb1ELb0ELb1ELb0ELb0ELb1ELb1ELb0ELb0EEENS1_21CollectiveEpilogueFwdINS6_IJSA_SC_SB_EEES9_SE_SG_Li384ELb1ELb1ELb0ELb0EEENS1_36VarlenDynamicPersistentTileSchedulerILi192ELi144ELi384ELi128ELb0ELb1ELb1ELb0ELb1ELb1EEEEEEEEEvNT_6ParamsE:
[----:B------:R-:W-:Y:S01]  /*0000*/  LDC R1, c[0x0][0x37c] ;  /* 0x0000df00ff017b82 */ /* 0x000fe20000000800 */
[----:B------:R-:W-:Y:S05]  /*0010*/  EXIT ;  /* 0x000000000000794d */ /* 0x000fea0003800000 */
.L_x_2:
        /* <DEDUP_REMOVED lines=14> */
.L_x_11:


//--------------------- .text._ZN7cutlass13device_kernelIN5flash11enable_sm90INS1_16FlashAttnFwdSm90INS1_25CollectiveMainloopFwdSm90ILi2EN4cute5tupleIJNS5_1CILi1EEES8_S8_EEENS6_IJNS7_ILi192EEENS7_ILi128EEENS7_ILi96EEEEEELi96ENS_10bfloat16_tEfNS_4arch4Sm90ELb0ELb1ELb1ELb0ELb0ELb0ELb0ELb0ELb1ELb1ELb0ELb0EEENS1_21CollectiveEpilogueFwdINS6_IJSA_SC_SB_EEES9_SE_SG_Li384ELb0ELb1ELb0ELb0EEENS1_30DynamicPersistentTileSchedulerILi384ELi128ELb0ELb1ELb1EEEEEEEEEvNT_6ParamsE --------------------------
	.section	.text._ZN7cutlass13device_kernelIN5flash11enable_sm90INS1_16FlashAttnFwdSm90INS1_25CollectiveMainloopFwdSm90ILi2EN4cute5tupleIJNS5_1CILi1EEES8_S8_EEENS6_IJNS7_ILi192EEENS7_ILi128EEENS7_ILi96EEEEEELi96ENS_10bfloat16_tEfNS_4arch4Sm90ELb0ELb1ELb1ELb0ELb0ELb0ELb0ELb0ELb1ELb1ELb0ELb0EEENS1_21CollectiveEpilogueFwdINS6_IJSA_SC_SB_EEES9_SE_SG_Li384ELb0ELb1ELb0ELb0EEENS1_30DynamicPersistentTileSchedulerILi384ELi128ELb0ELb1ELb1EEEEEEEEEvNT_6ParamsE,"ax",@progbits
	.align	128
.text._ZN7cutlass13device_kernelIN5flash11enable_sm90INS1_16FlashAttnFwdSm90INS1_25CollectiveMainloopFwdSm90ILi2EN4cute5tupleIJNS5_1CILi1EEES8_S8_EEENS6_IJNS7_ILi192EEENS7_ILi128EEENS7_ILi96EEEEEELi96ENS_10bfloat16_tEfNS_4arch4Sm90ELb0ELb1ELb1ELb0ELb0ELb0ELb0ELb0ELb1ELb1ELb0ELb0EEENS1_21CollectiveEpilogueFwdINS6_IJSA_SC_SB_EEES9_SE_SG_Li384ELb0ELb1ELb0ELb0EEENS1_30DynamicPersistentTileSchedulerILi384ELi128ELb0ELb1ELb1EEEEEEEEEvNT_6ParamsE:
        .type           _ZN7cutlass13device_kernelIN5flash11enable_sm90INS1_16FlashAttnFwdSm90INS1_25CollectiveMainloopFwdSm90ILi2EN4cute5tupleIJNS5_1CILi1EEES8_S8_EEENS6_IJNS7_ILi192EEENS7_ILi128EEENS7_ILi96EEEEEELi96ENS_10bfloat16_tEfNS_4arch4Sm90ELb0ELb1ELb1ELb0ELb0ELb0ELb0ELb0ELb1ELb1ELb0ELb0EEENS1_21CollectiveEpilogueFwdINS6_IJSA_SC_SB_EEES9_SE_SG_Li384ELb0ELb1ELb0ELb0EEENS1_30DynamicPersistentTileSchedulerILi384ELi128ELb0ELb1ELb1EEEEEEEEEvNT_6ParamsE,@function
        .size           _ZN7cutlass13device_kernelIN5flash11enable_sm90INS1_16FlashAttnFwdSm90INS1_25CollectiveMainloopFwdSm90ILi2EN4cute5tupleIJNS5_1CILi1EEES8_S8_EEENS6_IJNS7_ILi192EEENS7_ILi128EEENS7_ILi96EEEEEELi96ENS_10bfloat16_tEfNS_4arch4Sm90ELb0ELb1ELb1ELb0ELb0ELb0ELb0ELb0ELb1ELb1ELb0ELb0EEENS1_21CollectiveEpilogueFwdINS6_IJSA_SC_SB_EEES9_SE_SG_Li384ELb0ELb1ELb0ELb0EEENS1_30DynamicPersistentTileSchedulerILi384ELi128ELb0ELb1ELb1EEEEEEEEEvNT_6ParamsE,(.L_x_12 - _ZN7cutlass13device_kernelIN5flash11enable_sm90INS1_16FlashAttnFwdSm90INS1_25CollectiveMainloopFwdSm90ILi2EN4cute5tupleIJNS5_1CILi1EEES8_S8_EEENS6_IJNS7_ILi192EEENS7_ILi128EEENS7_ILi96EEEEEELi96ENS_10bfloat16_tEfNS_4arch4Sm90ELb0ELb1ELb1ELb0ELb0ELb0ELb0ELb0ELb1ELb1ELb0ELb0EEENS1_21CollectiveEpilogueFwdINS6_IJSA_SC_SB_EEES9_SE_SG_Li384ELb0ELb1ELb0ELb0EEENS1_30DynamicPersistentTileSchedulerILi384ELi128ELb0ELb1ELb1EEEEEEEEEvNT_6ParamsE)
        .other          _ZN7cutlass13device_kernelIN5flash11enable_sm90INS1_16FlashAttnFwdSm90INS1_25CollectiveMainloopFwdSm90ILi2EN4cute5tupleIJNS5_1CILi1EEES8_S8_EEENS6_IJNS7_ILi192EEENS7_ILi128EEENS7_ILi96EEEEEELi96ENS_10bfloat16_tEfNS_4arch4Sm90ELb0ELb1ELb1ELb0ELb0ELb0ELb0ELb0ELb1ELb1ELb0ELb0EEENS1_21CollectiveEpilogueFwdINS6_IJSA_SC_SB_EEES9_SE_SG_Li384ELb0ELb1ELb0ELb0EEENS1_30DynamicPersistentTileSchedulerILi384ELi128ELb0ELb1ELb1EEEEEEEEEvNT_6ParamsE,@"STO_CUDA_ENTRY STV_DEFAULT"
_ZN7cutlass13device_kernelIN5flash11enable_sm90INS1_16FlashAttnFwdSm90INS1_25CollectiveMainloopFwdSm90ILi2EN4cute5tupleIJNS5_1CILi1EEES8_S8_EEENS6_IJNS7_ILi192EEENS7_ILi128EEENS7_ILi96EEEEEELi96ENS_10bfloat16_tEfNS_4arch4Sm90ELb0ELb1ELb1ELb0ELb0ELb0ELb0ELb0ELb1ELb1ELb0ELb0EEENS1_21CollectiveEpilogueFwdINS6_IJSA_SC_SB_EEES9_SE_SG_Li384ELb0ELb1ELb0ELb0EEENS1_30DynamicPersistentTileSchedulerILi384ELi128ELb0ELb1ELb1EEEEEEEEEvNT_6ParamsE:
[----:B------:R-:W-:Y:S01]  /*0000*/  LDC R1, c[0x0][0x37c] ;  /* 0x0000df00ff017b82 */ /* 0x000fe20000000800 */
[----:B------:R-:W-:Y:S05]  /*0010*/  EXIT ;  /* 0x000000000000794d */ /* 0x000fea0003800000 */
.L_x_3:
        /* <DEDUP_REMOVED lines=14> */
.L_x_12:


//--------------------- .text._ZN7cutlass13device_kernelIN5flash11enable_sm90INS1_16FlashAttnFwdSm90INS1_25CollectiveMainloopFwdSm90ILi2EN4cute5tupleIJNS5_1CILi1EEES8_S8_EEENS6_IJNS7_ILi192EEENS7_ILi128EEENS7_ILi96EEEEEELi96ENS_10bfloat16_tEfNS_4arch4Sm90ELb0ELb1ELb1ELb1ELb0ELb0ELb0ELb0ELb1ELb1ELb0ELb0EEENS1_21CollectiveEpilogueFwdINS6_IJSA_SC_SB_EEES9_SE_SG_Li384ELb1ELb1ELb0ELb0EEENS1_36VarlenDynamicPersistentTileSchedulerILi192ELi128ELi384ELi128ELb0ELb1ELb1ELb1ELb0ELb1EEEEEEEEEvNT_6ParamsE --------------------------
	.section	.text._ZN7cutlass13device_kernelIN5flash11enable_sm90INS1_16FlashAttnFwdSm90INS1_25CollectiveMainloopFwdSm90ILi2EN4cute5tupleIJNS5_1CILi1EEES8_S8_EEENS6_IJNS7_ILi192EEENS7_ILi128EEENS7_ILi96EEEEEELi96ENS_10bfloat16_tEfNS_4arch4Sm90ELb0ELb1ELb1ELb1ELb0ELb0ELb0ELb0ELb1ELb1ELb0ELb0EEENS1_21CollectiveEpilogueFwdINS6_IJSA_SC_SB_EEES9_SE_SG_Li384ELb1ELb1ELb0ELb0EEENS1_36VarlenDynamicPersistentTileSchedulerILi192ELi128ELi384ELi128ELb0ELb1ELb1ELb1ELb0ELb1EEEEEEEEEvNT_6ParamsE,"ax",@progbits
	.align	128
.text._ZN7cutlass13device_kernelIN5flash11enable_sm90INS1_16FlashAttnFwdSm90INS1_25CollectiveMainloopFwdSm90ILi2EN4cute5tupleIJNS5_1CILi1EEES8_S8_EEENS6_IJNS7_ILi192EEENS7_ILi128EEENS7_ILi96EEEEEELi96ENS_10bfloat16_tEfNS_4arch4Sm90ELb0ELb1ELb1ELb1ELb0ELb0ELb0ELb0ELb1ELb1ELb0ELb0EEENS1_21CollectiveEpilogueFwdINS6_IJSA_SC_SB_EEES9_SE_SG_Li384ELb1ELb1ELb0ELb0EEENS1_36VarlenDynamicPersistentTileSchedulerILi192ELi128ELi384ELi128ELb0ELb1ELb1ELb1ELb0ELb1EEEEEEEEEvNT_6ParamsE:
        .type           _ZN7cutlass13device_kernelIN5flash11enable_sm90INS1_16FlashAttnFwdSm90INS1_25CollectiveMainloopFwdSm90ILi2EN4cute5tupleIJNS5_1CILi1EEES8_S8_EEENS6_IJNS7_ILi192EEENS7_ILi128EEENS7_ILi96EEEEEELi96ENS_10bfloat16_tEfNS_4arch4Sm90ELb0ELb1ELb1ELb1ELb0ELb0ELb0ELb0ELb1ELb1ELb0ELb0EEENS1_21CollectiveEpilogueFwdINS6_IJSA_SC_SB_EEES9_SE_SG_Li384ELb1ELb1ELb0ELb0EEENS1_36VarlenDynamicPersistentTileSchedulerILi192ELi128ELi384ELi128ELb0ELb1ELb1ELb1ELb0ELb1EEEEEEEEEvNT_6ParamsE,@function
        .size           _ZN7cutlass13device_kernelIN5flash11enable_sm90INS1_16FlashAttnFwdSm90INS1_25CollectiveMainloopFwdSm90ILi2EN4cute5tupleIJNS5_1CILi1EEES8_S8_EEENS6_IJNS7_ILi192EEENS7_ILi128EEENS7_ILi96EEEEEELi96ENS_10bfloat16_tEfNS_4arch4Sm90ELb0ELb1ELb1ELb1ELb0ELb0ELb0ELb0ELb1ELb1ELb0ELb0EEENS1_21CollectiveEpilogueFwdINS6_IJSA_SC_SB_EEES9_SE_SG_Li384ELb1ELb1ELb0ELb0EEENS1_36VarlenDynamicPersistentTileSchedulerILi192ELi128ELi384ELi128ELb0ELb1ELb1ELb1ELb0ELb1EEEEEEEEEvNT_6ParamsE,(.L_x_13 - _ZN7cutlass13device_kernelIN5flash11enable_sm90INS1_16FlashAttnFwdSm90INS1_25CollectiveMainloopFwdSm90ILi2EN4cute5tupleIJNS5_1CILi1EEES8_S8_EEENS6_IJNS7_ILi192EEENS7_ILi128EEENS7_ILi96EEEEEELi96ENS_10bfloat16_tEfNS_4arch4Sm90ELb0ELb1ELb1ELb1ELb0ELb0ELb0ELb0ELb1ELb1ELb0ELb0EEENS1_21CollectiveEpilogueFwdINS6_IJSA_SC_SB_EEES9_SE_SG_Li384ELb1ELb1ELb0ELb0EEENS1_36VarlenDynamicPersistentTileSchedulerILi192ELi128ELi384ELi128ELb0ELb1ELb1ELb1ELb0ELb1EEEEEEEEEvNT_6ParamsE)
        .other          _ZN7cutlass13device_kernelIN5flash11enable_sm90INS1_16FlashAttnFwdSm90INS1_25CollectiveMainloopFwdSm90ILi2EN4cute5tupleIJNS5_1CILi1EEES8_S8_EEENS6_IJNS7_ILi192EEENS7_ILi128EEENS7_ILi96EEEEEELi96ENS_10bfloat16_tEfNS_4arch4Sm90ELb0ELb1ELb1ELb1ELb0ELb0ELb0ELb0ELb1ELb1ELb0ELb0EEENS1_21CollectiveEpilogueFwdINS6_IJSA_SC_SB_EEES9_SE_SG_Li384ELb1ELb1ELb0ELb0EEENS1_36VarlenDynamicPersistentTileSchedulerILi192ELi128ELi384ELi128ELb0ELb1ELb1ELb1ELb0ELb1EEEEEEEEEvNT_6ParamsE,@"STO_CUDA_ENTRY STV_DEFAULT"
_ZN7cutlass13device_kernelIN5flash11enable_sm90INS1_16FlashAttnFwdSm90INS1_25CollectiveMainloopFwdSm90ILi2EN4cute5tupleIJNS5_1CILi1EEES8_S8_EEENS6_IJNS7_ILi192EEENS7_ILi128EEENS7_ILi96EEEEEELi96ENS_10bfloat16_tEfNS_4arch4Sm90ELb0ELb1ELb1ELb1ELb0ELb0ELb0ELb0ELb1ELb1ELb0ELb0EEENS1_21CollectiveEpilogueFwdINS6_IJSA_SC_SB_EEES9_SE_SG_Li384ELb1ELb1ELb0ELb0EEENS1_36VarlenDynamicPersistentTileSchedulerILi192ELi128ELi384ELi128ELb0ELb1ELb1ELb1ELb0ELb1EEEEEEEEEvNT_6ParamsE:
[----:B------:R-:W-:Y:S01]  /*0000*/  LDC R1, c[0x0][0x37c] ;  /* 0x0000df00ff017b82 */ /* 0x000fe20000000800 */
[----:B------:R-:W-:Y:S05]  /*0010*/  EXIT ;  /* 0x000000000000794d */ /* 0x000fea0003800000 */
.L_x_4:
        /* <DEDUP_REMOVED lines=14> */
.L_x_13:


//--------------------- .text._ZN7cutlass13device_kernelIN5flash11enable_sm90INS1_16FlashAttnFwdSm90INS1_25CollectiveMainloopFwdSm90ILi2EN4cute5tupleIJNS5_1CILi1EEES8_S8_EEENS6_IJNS7_ILi192EEENS7_ILi128EEENS7_ILi96EEEEEELi96ENS_10bfloat16_tEfNS_4arch4Sm90ELb0ELb1ELb1ELb1ELb0ELb1ELb0ELb0ELb1ELb1ELb0ELb0EEENS1_21CollectiveEpilogueFwdINS6_IJSA_SC_SB_EEES9_SE_SG_Li384ELb1ELb1ELb0ELb0EEENS1_36VarlenDynamicPersistentTileSchedulerILi192ELi128ELi384ELi128ELb0ELb1ELb1ELb1ELb0ELb1EEEEEEEEEvNT_6ParamsE --------------------------
	.section	.text._ZN7cutlass13device_kernelIN5flash11enable_sm90INS1_16FlashAttnFwdSm90INS1_25CollectiveMainloopFwdSm90ILi2EN4cute5tupleIJNS5_1CILi1EEES8_S8_EEENS6_IJNS7_ILi192EEENS7_ILi128EEENS7_ILi96EEEEEELi96ENS_10bfloat16_tEfNS_4arch4Sm90ELb0ELb1ELb1ELb1ELb0ELb1ELb0ELb0ELb1ELb1ELb0ELb0EEENS1_21CollectiveEpilogueFwdINS6_IJSA_SC_SB_EEES9_SE_SG_Li384ELb1ELb1ELb0ELb0EEENS1_36VarlenDynamicPersistentTileSchedulerILi192ELi128ELi384ELi128ELb0ELb1ELb1ELb1ELb0ELb1EEEEEEEEEvNT_6ParamsE,"ax",@progbits
	.align	128
.text._ZN7cutlass13device_kernelIN5flash11enable_sm90INS1_16FlashAttnFwdSm90INS1_25CollectiveMainloopFwdSm90ILi2EN4cute5tupleIJNS5_1CILi1EEES8_S8_EEENS6_IJNS7_ILi192EEENS7_ILi128EEENS7_ILi96EEEEEELi96ENS_10bfloat16_tEfNS_4arch4Sm90ELb0ELb1ELb1ELb1ELb0ELb1ELb0ELb0ELb1ELb1ELb0ELb0EEENS1_21CollectiveEpilogueFwdINS6_IJSA_SC_SB_EEES9_SE_SG_Li384ELb1ELb1ELb0ELb0EEENS1_36VarlenDynamicPersistentTileSchedulerILi192ELi128ELi384ELi128ELb0ELb1ELb1ELb1ELb0ELb1EEEEEEEEEvNT_6ParamsE:
        .type           _ZN7cutlass13device_kernelIN5flash11enable_sm90INS1_16FlashAttnFwdSm90INS1_25CollectiveMainloopFwdSm90ILi2EN4cute5tupleIJNS5_1CILi1EEES8_S8_EEENS6_IJNS7_ILi192EEENS7_ILi128EEENS7_ILi96EEEEEELi96ENS_10bfloat16_tEfNS_4arch4Sm90ELb0ELb1ELb1ELb1ELb0ELb1ELb0ELb0ELb1ELb1ELb0ELb0EEENS1_21CollectiveEpilogueFwdINS6_IJSA_SC_SB_EEES9_SE_SG_Li384ELb1ELb1ELb0ELb0EEENS1_36VarlenDynamicPersistentTileSchedulerILi192ELi128ELi384ELi128ELb0ELb1ELb1ELb1ELb0ELb1EEEEEEEEEvNT_6ParamsE,@function
        .size           _ZN7cutlass13device_kernelIN5flash11enable_sm90INS1_16FlashAttnFwdSm90INS1_25CollectiveMainloopFwdSm90ILi2EN4cute5tupleIJNS5_1CILi1EEES8_S8_EEENS6_IJNS7_ILi192EEENS7_ILi128EEENS7_ILi96EEEEEELi96ENS_10bfloat16_tEfNS_4arch4Sm90ELb0ELb1ELb1ELb1ELb0ELb1ELb0ELb0ELb1ELb1ELb0ELb0EEENS1_21CollectiveEpilogueFwdINS6_IJSA_SC_SB_EEES9_SE_SG_Li384ELb1ELb1ELb0ELb0EEENS1_36VarlenDynamicPersistentTileSchedulerILi192ELi128ELi384ELi128ELb0ELb1ELb1ELb1ELb0ELb1EEEEEEEEEvNT_6ParamsE,(.L_x_14 - _ZN7cutlass13device_kernelIN5flash11enable_sm90INS1_16FlashAttnFwdSm90INS1_25CollectiveMainloopFwdSm90ILi2EN4cute5tupleIJNS5_1CILi1EEES8_S8_EEENS6_IJNS7_ILi192EEENS7_ILi128EEENS7_ILi96EEEEEELi96ENS_10bfloat16_tEfNS_4arch4Sm90ELb0ELb1ELb1ELb1ELb0ELb1ELb0ELb0ELb1ELb1ELb0ELb0EEENS1_21CollectiveEpilogueFwdINS6_IJSA_SC_SB_EEES9_SE_SG_Li384ELb1ELb1ELb0ELb0EEENS1_36VarlenDynamicPersistentTileSchedulerILi192ELi128ELi384ELi128ELb0ELb1ELb1ELb1ELb0ELb1EEEEEEEEEvNT_6ParamsE)
        .other          _ZN7cutlass13device_kernelIN5flash11enable_sm90INS1_16FlashAttnFwdSm90INS1_25CollectiveMainloopFwdSm90ILi2EN4cute5tupleIJNS5_1CILi1EEES8_S8_EEENS6_IJNS7_ILi192EEENS7_ILi128EEENS7_ILi96EEEEEELi96ENS_10bfloat16_tEfNS_4arch4Sm90ELb0ELb1ELb1ELb1ELb0ELb1ELb0ELb0ELb1ELb1ELb0ELb0EEENS1_21CollectiveEpilogueFwdINS6_IJSA_SC_SB_EEES9_SE_SG_Li384ELb1ELb1ELb0ELb0EEENS1_36VarlenDynamicPersistentTileSchedulerILi192ELi128ELi384ELi128ELb0ELb1ELb1ELb1ELb0ELb1EEEEEEEEEvNT_6ParamsE,@"STO_CUDA_ENTRY STV_DEFAULT"
_ZN7cutlass13device_kernelIN5flash11enable_sm90INS1_16FlashAttnFwdSm90INS1_25CollectiveMainloopFwdSm90ILi2EN4cute5tupleIJNS5_1CILi1EEES8_S8_EEENS6_IJNS7_ILi192EEENS7_ILi128EEENS7_ILi96EEEEEELi96ENS_10bfloat16_tEfNS_4arch4Sm90ELb0ELb1ELb1ELb1ELb0ELb1ELb0ELb0ELb1ELb1ELb0ELb0EEENS1_21CollectiveEpilogueFwdINS6_IJSA_SC_SB_EEES9_SE_SG_Li384ELb1ELb1ELb0ELb0EEENS1_36VarlenDynamicPersistentTileSchedulerILi192ELi128ELi384ELi128ELb0ELb1ELb1ELb1ELb0ELb1EEEEEEEEEvNT_6ParamsE:
[----:B------:R-:W-:Y:S01]  /*0000*/  LDC R1, c[0x0][0x37c] ;  /* 0x0000df00ff017b82 */ /* 0x000fe20000000800 */
[----:B------:R-:W-:Y:S05]  /*0010*/  EXIT ;  /* 0x000000000000794d */ /* 0x000fea0003800000 */
.L_x_5:
        /* <DEDUP_REMOVED lines=14> */
.L_x_14:


//--------------------- .text._ZN7cutlass13device_kernelIN5flash11enable_sm90INS1_16FlashAttnFwdSm90INS1_25CollectiveMainloopFwdSm90ILi2EN4cute5tupleIJNS5_1CILi1EEES8_S8_EEENS6_IJNS7_ILi192EEENS7_ILi144EEENS7_ILi96EEEEEELi96ENS_10bfloat16_tEfNS_4arch4Sm90ELb1ELb0ELb1ELb0ELb0ELb0ELb0ELb0ELb1ELb1ELb0ELb0EEENS1_21CollectiveEpilogueFwdINS6_IJSA_SC_SB_EEES9_SE_SG_Li384ELb0ELb1ELb0ELb0EEENS1_30DynamicPersistentTileSchedulerILi384ELi128ELb0ELb1ELb1EEEEEEEEEvNT_6ParamsE --------------------------
	.section	.text._ZN7cutlass13device_kernelIN5flash11enable_sm90INS1_16FlashAttnFwdSm90INS1_25CollectiveMainloopFwdSm90ILi2EN4cute5tupleIJNS5_1CILi1EEES8_S8_EEENS6_IJNS7_ILi192EEENS7_ILi144EEENS7_ILi96EEEEEELi96ENS_10bfloat16_tEfNS_4arch4Sm90ELb1ELb0ELb1ELb0ELb0ELb0ELb0ELb0ELb1ELb1ELb0ELb0EEENS1_21CollectiveEpilogueFwdINS6_IJSA_SC_SB_EEES9_SE_SG_Li384ELb0ELb1ELb0ELb0EEENS1_30DynamicPersistentTileSchedulerILi384ELi128ELb0ELb1ELb1EEEEEEEEEvNT_6ParamsE,"ax",@progbits
	.align	128
.text._ZN7cutlass13device_kernelIN5flash11enable_sm90INS1_16FlashAttnFwdSm90INS1_25CollectiveMainloopFwdSm90ILi2EN4cute5tupleIJNS5_1CILi1EEES8_S8_EEENS6_IJNS7_ILi192EEENS7_ILi144EEENS7_ILi96EEEEEELi96ENS_10bfloat16_tEfNS_4arch4Sm90ELb1ELb0ELb1ELb0ELb0ELb0ELb0ELb0ELb1ELb1ELb0ELb0EEENS1_21CollectiveEpilogueFwdINS6_IJSA_SC_SB_EEES9_SE_SG_Li384ELb0ELb1ELb0ELb0EEENS1_30DynamicPersistentTileSchedulerILi384ELi128ELb0ELb1ELb1EEEEEEEEEvNT_6ParamsE:
        .type           _ZN7cutlass13device_kernelIN5flash11enable_sm90INS1_16FlashAttnFwdSm90INS1_25CollectiveMainloopFwdSm90ILi2EN4cute5tupleIJNS5_1CILi1EEES8_S8_EEENS6_IJNS7_ILi192EEENS7_ILi144EEENS7_ILi96EEEEEELi96ENS_10bfloat16_tEfNS_4arch4Sm90ELb1ELb0ELb1ELb0ELb0ELb0ELb0ELb0ELb1ELb1ELb0ELb0EEENS1_21CollectiveEpilogueFwdINS6_IJSA_SC_SB_EEES9_SE_SG_Li384ELb0ELb1ELb0ELb0EEENS1_30DynamicPersistentTileSchedulerILi384ELi128ELb0ELb1ELb1EEEEEEEEEvNT_6ParamsE,@function
        .size           _ZN7cutlass13device_kernelIN5flash11enable_sm90INS1_16FlashAttnFwdSm90INS1_25CollectiveMainloopFwdSm90ILi2EN4cute5tupleIJNS5_1CILi1EEES8_S8_EEENS6_IJNS7_ILi192EEENS7_ILi144EEENS7_ILi96EEEEEELi96ENS_10bfloat16_tEfNS_4arch4Sm90ELb1ELb0ELb1ELb0ELb0ELb0ELb0ELb0ELb1ELb1ELb0ELb0EEENS1_21CollectiveEpilogueFwdINS6_IJSA_SC_SB_EEES9_SE_SG_Li384ELb0ELb1ELb0ELb0EEENS1_30DynamicPersistentTileSchedulerILi384ELi128ELb0ELb1ELb1EEEEEEEEEvNT_6ParamsE,(.L_x_15 - _ZN7cutlass13device_kernelIN5flash11enable_sm90INS1_16FlashAttnFwdSm90INS1_25CollectiveMainloopFwdSm90ILi2EN4cute5tupleIJNS5_1CILi1EEES8_S8_EEENS6_IJNS7_ILi192EEENS7_ILi144EEENS7_ILi96EEEEEELi96ENS_10bfloat16_tEfNS_4arch4Sm90ELb1ELb0ELb1ELb0ELb0ELb0ELb0ELb0ELb1ELb1ELb0ELb0EEENS1_21CollectiveEpilogueFwdINS6_IJSA_SC_SB_EEES9_SE_SG_Li384ELb0ELb1ELb0ELb0EEENS1_30DynamicPersistentTileSchedulerILi384ELi128ELb0ELb1ELb1EEEEEEEEEvNT_6ParamsE)
        .other          _ZN7cutlass13device_kernelIN5flash11enable_sm90INS1_16FlashAttnFwdSm90INS1_25CollectiveMainloopFwdSm90ILi2EN4cute5tupleIJNS5_1CILi1EEES8_S8_EEENS6_IJNS7_ILi192EEENS7_ILi144EEENS7_ILi96EEEEEELi96ENS_10bfloat16_tEfNS_4arch4Sm90ELb1ELb0ELb1ELb0ELb0ELb0ELb0ELb0ELb1ELb1ELb0ELb0EEENS1_21CollectiveEpilogueFwdINS6_IJSA_SC_SB_EEES9_SE_SG_Li384ELb0ELb1ELb0ELb0EEENS1_30DynamicPersistentTileSchedulerILi384ELi128ELb0ELb1ELb1EEEEEEEEEvNT_6ParamsE,@"STO_CUDA_ENTRY STV_DEFAULT"
_ZN7cutlass13device_kernelIN5flash11enable_sm90INS1_16FlashAttnFwdSm90INS1_25CollectiveMainloopFwdSm90ILi2EN4cute5tupleIJNS5_1CILi1EEES8_S8_EEENS6_IJNS7_ILi192EEENS7_ILi144EEENS7_ILi96EEEEEELi96ENS_10bfloat16_tEfNS_4arch4Sm90ELb1ELb0ELb1ELb0ELb0ELb0ELb0ELb0ELb1ELb1ELb0ELb0EEENS1_21CollectiveEpilogueFwdINS6_IJSA_SC_SB_EEES9_SE_SG_Li384ELb0ELb1ELb0ELb0EEENS1_30DynamicPersistentTileSchedulerILi384ELi128ELb0ELb1ELb1EEEEEEEEEvNT_6ParamsE:
[----:B------:R-:W-:Y:S01]  /*0000*/  LDC R1, c[0x0][0x37c] ;  /* 0x0000df00ff017b82 */ /* 0x000fe20000000800 */
[----:B------:R-:W-:Y:S05]  /*0010*/  EXIT ;  /* 0x000000000000794d */ /* 0x000fea0003800000 */
.L_x_6:
        /* <DEDUP_REMOVED lines=14> */
.L_x_15:


//--------------------- .text._ZN7cutlass13device_kernelIN5flash11enable_sm90INS1_16FlashAttnFwdSm90INS1_25CollectiveMainloopFwdSm90ILi2EN4cute5tupleIJNS5_1CILi1EEES8_S8_EEENS6_IJNS7_ILi192EEENS7_ILi144EEENS7_ILi96EEEEEELi96ENS_10bfloat16_tEfNS_4arch4Sm90ELb1ELb0ELb1ELb1ELb0ELb0ELb0ELb0ELb1ELb1ELb0ELb0EEENS1_21CollectiveEpilogueFwdINS6_IJSA_SC_SB_EEES9_SE_SG_Li384ELb1ELb1ELb0ELb0EEENS1_36VarlenDynamicPersistentTileSchedulerILi192ELi144ELi384ELi128ELb0ELb1ELb1ELb1ELb1ELb1EEEEEEEEEvNT_6ParamsE --------------------------
	.section	.text._ZN7cutlass13device_kernelIN5flash11enable_sm90INS1_16FlashAttnFwdSm90INS1_25CollectiveMainloopFwdSm90ILi2EN4cute5tupleIJNS5_1CILi1EEES8_S8_EEENS6_IJNS7_ILi192EEENS7_ILi144EEENS7_ILi96EEEEEELi96ENS_10bfloat16_tEfNS_4arch4Sm90ELb1ELb0ELb1ELb1ELb0ELb0ELb0ELb0ELb1ELb1ELb0ELb0EEENS1_21CollectiveEpilogueFwdINS6_IJSA_SC_SB_EEES9_SE_SG_Li384ELb1ELb1ELb0ELb0EEENS1_36VarlenDynamicPersistentTileSchedulerILi192ELi144ELi384ELi128ELb0ELb1ELb1ELb1ELb1ELb1EEEEEEEEEvNT_6ParamsE,"ax",@progbits
	.align	128
.text._ZN7cutlass13device_kernelIN5flash11enable_sm90INS1_16FlashAttnFwdSm90INS1_25CollectiveMainloopFwdSm90ILi2EN4cute5tupleIJNS5_1CILi1EEES8_S8_EEENS6_IJNS7_ILi192EEENS7_ILi144EEENS7_ILi96EEEEEELi96ENS_10bfloat16_tEfNS_4arch4Sm90ELb1ELb0ELb1ELb1ELb0ELb0ELb0ELb0ELb1ELb1ELb0ELb0EEENS1_21CollectiveEpilogueFwdINS6_IJSA_SC_SB_EEES9_SE_SG_Li384ELb1ELb1ELb0ELb0EEENS1_36VarlenDynamicPersistentTileSchedulerILi192ELi144ELi384ELi128ELb0ELb1ELb1ELb1ELb1ELb1EEEEEEEEEvNT_6ParamsE:
        .type           _ZN7cutlass13device_kernelIN5flash11enable_sm90INS1_16FlashAttnFwdSm90INS1_25CollectiveMainloopFwdSm90ILi2EN4cute5tupleIJNS5_1CILi1EEES8_S8_EEENS6_IJNS7_ILi192EEENS7_ILi144EEENS7_ILi96EEEEEELi96ENS_10bfloat16_tEfNS_4arch4Sm90ELb1ELb0ELb1ELb1ELb0ELb0ELb0ELb0ELb1ELb1ELb0ELb0EEENS1_21CollectiveEpilogueFwdINS6_IJSA_SC_SB_EEES9_SE_SG_Li384ELb1ELb1ELb0ELb0EEENS1_36VarlenDynamicPersistentTileSchedulerILi192ELi144ELi384ELi128ELb0ELb1ELb1ELb1ELb1ELb1EEEEEEEEEvNT_6ParamsE,@function
        .size           _ZN7cutlass13device_kernelIN5flash11enable_sm90INS1_16FlashAttnFwdSm90INS1_25CollectiveMainloopFwdSm90ILi2EN4cute5tupleIJNS5_1CILi1EEES8_S8_EEENS6_IJNS7_ILi192EEENS7_ILi144EEENS7_ILi96EEEEEELi96ENS_10bfloat16_tEfNS_4arch4Sm90ELb1ELb0ELb1ELb1ELb0ELb0ELb0ELb0ELb1ELb1ELb0ELb0EEENS1_21CollectiveEpilogueFwdINS6_IJSA_SC_SB_EEES9_SE_SG_Li384ELb1ELb1ELb0ELb0EEENS1_36VarlenDynamicPersistentTileSchedulerILi192ELi144ELi384ELi128ELb0ELb1ELb1ELb1ELb1ELb1EEEEEEEEEvNT_6ParamsE,(.L_x_16 - _ZN7cutlass13device_kernelIN5flash11enable_sm90INS1_16FlashAttnFwdSm90INS1_25CollectiveMainloopFwdSm90ILi2EN4cute5tupleIJNS5_1CILi1EEES8_S8_EEENS6_IJNS7_ILi192EEENS7_ILi144EEENS7_ILi96EEEEEELi96ENS_10bfloat16_tEfNS_4arch4Sm90ELb1ELb0ELb1ELb1ELb0ELb0ELb0ELb0ELb1ELb1ELb0ELb0EEENS1_21CollectiveEpilogueFwdINS6_IJSA_SC_SB_EEES9_SE_SG_Li384ELb1ELb1ELb0ELb0EEENS1_36VarlenDynamicPersistentTileSchedulerILi192ELi144ELi384ELi128ELb0ELb1ELb1ELb1ELb1ELb1EEEEEEEEEvNT_6ParamsE)
        .other          _ZN7cutlass13device_kernelIN5flash11enable_sm90INS1_16FlashAttnFwdSm90INS1_25CollectiveMainloopFwdSm90ILi2EN4cute5tupleIJNS5_1CILi1EEES8_S8_EEENS6_IJNS7_ILi192EEENS7_ILi144EEENS7_ILi96EEEEEELi96ENS_10bfloat16_tEfNS_4arch4Sm90ELb1ELb0ELb1ELb1ELb0ELb0ELb0ELb0ELb1ELb1ELb0ELb0EEENS1_21CollectiveEpilogueFwdINS6_IJSA_SC_SB_EEES9_SE_SG_Li384ELb1ELb1ELb0ELb0EEENS1_36VarlenDynamicPersistentTileSchedulerILi192ELi144ELi384ELi128ELb0ELb1ELb1ELb1ELb1ELb1EEEEEEEEEvNT_6ParamsE,@"STO_CUDA_ENTRY STV_DEFAULT"
_ZN7cutlass13device_kernelIN5flash11enable_sm90INS1_16FlashAttnFwdSm90INS1_25CollectiveMainloopFwdSm90ILi2EN4cute5tupleIJNS5_1CILi1EEES8_S8_EEENS6_IJNS7_ILi192EEENS7_ILi144EEENS7_ILi96EEEEEELi96ENS_10bfloat16_tEfNS_4arch4Sm90ELb1ELb0ELb1ELb1ELb0ELb0ELb0ELb0ELb1ELb1ELb0ELb0EEENS1_21CollectiveEpilogueFwdINS6_IJSA_SC_SB_EEES9_SE_SG_Li384ELb1ELb1ELb0ELb0EEENS1_36VarlenDynamicPersistentTileSchedulerILi192ELi144ELi384ELi128ELb0ELb1ELb1ELb1ELb1ELb1EEEEEEEEEvNT_6ParamsE:
[----:B------:R-:W-:Y:S01]  /*0000*/  LDC R1, c[0x0][0x37c] ;  /* 0x0000df00ff017b82 */ /* 0x000fe20000000800 */
[----:B------:R-:W-:Y:S05]  /*0010*/  EXIT ;  /* 0x000000000000794d */ /* 0x000fea0003800000 */
.L_x_7:
        /* <DEDUP_REMOVED lines=14> */
.L_x_16:


//--------------------- .text._ZN7cutlass13device_kernelIN5flash11enable_sm90INS1_16FlashAttnFwdSm90INS1_25CollectiveMainloopFwdSm90ILi2EN4cute5tupleIJNS5_1CILi1EEES8_S8_EEENS6_IJNS7_ILi192EEENS7_ILi144EEENS7_ILi96EEEEEELi96ENS_10bfloat16_tEfNS_4arch4Sm90ELb1ELb0ELb1ELb1ELb0ELb1ELb0ELb0ELb1ELb1ELb0ELb0EEENS1_21CollectiveEpilogueFwdINS6_IJSA_SC_SB_EEES9_SE_SG_Li384ELb1ELb1ELb0ELb0EEENS1_36VarlenDynamicPersistentTileSchedulerILi192ELi144ELi384ELi128ELb0ELb1ELb1ELb1ELb1ELb1EEEEEEEEEvNT_6ParamsE --------------------------
	.section	.text._ZN7cutlass13device_kernelIN5flash11enable_sm90INS1_16FlashAttnFwdSm90INS1_25CollectiveMainloopFwdSm90ILi2EN4cute5tupleIJNS5_1CILi1EEES8_S8_EEENS6_IJNS7_ILi192EEENS7_ILi144EEENS7_ILi96EEEEEELi96ENS_10bfloat16_tEfNS_4arch4Sm90ELb1ELb0ELb1ELb1ELb0ELb1ELb0ELb0ELb1ELb1ELb0ELb0EEENS1_21CollectiveEpilogueFwdINS6_IJSA_SC_SB_EEES9_SE_SG_Li384ELb1ELb1ELb0ELb0EEENS1_36VarlenDynamicPersistentTileSchedulerILi192ELi144ELi384ELi128ELb0ELb1ELb1ELb1ELb1ELb1EEEEEEEEEvNT_6ParamsE,"ax",@progbits
	.align	128
.text._ZN7cutlass13device_kernelIN5flash11enable_sm90INS1_16FlashAttnFwdSm90INS1_25CollectiveMainloopFwdSm90ILi2EN4cute5tupleIJNS5_1CILi1EEES8_S8_EEENS6_IJNS7_ILi192EEENS7_ILi144EEENS7_ILi96EEEEEELi96ENS_10bfloat16_tEfNS_4arch4Sm90ELb1ELb0ELb1ELb1ELb0ELb1ELb0ELb0ELb1ELb1ELb0ELb0EEENS1_21CollectiveEpilogueFwdINS6_IJSA_SC_SB_EEES9_SE_SG_Li384ELb1ELb1ELb0ELb0EEENS1_36VarlenDynamicPersistentTileSchedulerILi192ELi144ELi384ELi128ELb0ELb1ELb1ELb1ELb1ELb1EEEEEEEEEvNT_6ParamsE:
        .type           _ZN7cutlass13device_kernelIN5flash11enable_sm90INS1_16FlashAttnFwdSm90INS1_25CollectiveMainloopFwdSm90ILi2EN4cute5tupleIJNS5_1CILi1EEES8_S8_EEENS6_IJNS7_ILi192EEENS7_ILi144EEENS7_ILi96EEEEEELi96ENS_10bfloat16_tEfNS_4arch4Sm90ELb1ELb0ELb1ELb1ELb0ELb1ELb0ELb0ELb1ELb1ELb0ELb0EEENS1_21CollectiveEpilogueFwdINS6_IJSA_SC_SB_EEES9_SE_SG_Li384ELb1ELb1ELb0ELb0EEENS1_36VarlenDynamicPersistentTileSchedulerILi192ELi144ELi384ELi128ELb0ELb1ELb1ELb1ELb1ELb1EEEEEEEEEvNT_6ParamsE,@function
        .size           _ZN7cutlass13device_kernelIN5flash11enable_sm90INS1_16FlashAttnFwdSm90INS1_25CollectiveMainloopFwdSm90ILi2EN4cute5tupleIJNS5_1CILi1EEES8_S8_EEENS6_IJNS7_ILi192EEENS7_ILi144EEENS7_ILi96EEEEEELi96ENS_10bfloat16_tEfNS_4arch4Sm90ELb1ELb0ELb1ELb1ELb0ELb1ELb0ELb0ELb1ELb1ELb0ELb0EEENS1_21CollectiveEpilogueFwdINS6_IJSA_SC_SB_EEES9_SE_SG_Li384ELb1ELb1ELb0ELb0EEENS1_36VarlenDynamicPersistentTileSchedulerILi192ELi144ELi384ELi128ELb0ELb1ELb1ELb1ELb1ELb1EEEEEEEEEvNT_6ParamsE,(.L_x_17 - _ZN7cutlass13device_kernelIN5flash11enable_sm90INS1_16FlashAttnFwdSm90INS1_25CollectiveMainloopFwdSm90ILi2EN4cute5tupleIJNS5_1CILi1EEES8_S8_EEENS6_IJNS7_ILi192EEENS7_ILi144EEENS7_ILi96EEEEEELi96ENS_10bfloat16_tEfNS_4arch4Sm90ELb1ELb0ELb1ELb1ELb0ELb1ELb0ELb0ELb1ELb1ELb0ELb0EEENS1_21CollectiveEpilogueFwdINS6_IJSA_SC_SB_EEES9_SE_SG_Li384ELb1ELb1ELb0ELb0EEENS1_36VarlenDynamicPersistentTileSchedulerILi192ELi144ELi384ELi128ELb0ELb1ELb1ELb1ELb1ELb1EEEEEEEEEvNT_6ParamsE)
        .other          _ZN7cutlass13device_kernelIN5flash11enable_sm90INS1_16FlashAttnFwdSm90INS1_25CollectiveMainloopFwdSm90ILi2EN4cute5tupleIJNS5_1CILi1EEES8_S8_EEENS6_IJNS7_ILi192EEENS7_ILi144EEENS7_ILi96EEEEEELi96ENS_10bfloat16_tEfNS_4arch4Sm90ELb1ELb0ELb1ELb1ELb0ELb1ELb0ELb0ELb1ELb1ELb0ELb0EEENS1_21CollectiveEpilogueFwdINS6_IJSA_SC_SB_EEES9_SE_SG_Li384ELb1ELb1ELb0ELb0EEENS1_36VarlenDynamicPersistentTileSchedulerILi192ELi144ELi384ELi128ELb0ELb1ELb1ELb1ELb1ELb1EEEEEEEEEvNT_6ParamsE,@"STO_CUDA_ENTRY STV_DEFAULT"
_ZN7cutlass13device_kernelIN5flash11enable_sm90INS1_16FlashAttnFwdSm90INS1_25CollectiveMainloopFwdSm90ILi2EN4cute5tupleIJNS5_1CILi1EEES8_S8_EEENS6_IJNS7_ILi192EEENS7_ILi144EEENS7_ILi96EEEEEELi96ENS_10bfloat16_tEfNS_4arch4Sm90ELb1ELb0ELb1ELb1ELb0ELb1ELb0ELb0ELb1ELb1ELb0ELb0EEENS1_21CollectiveEpilogueFwdINS6_IJSA_SC_SB_EEES9_SE_SG_Li384ELb1ELb1ELb0ELb0EEENS1_36VarlenDynamicPersistentTileSchedulerILi192ELi144ELi384ELi128ELb0ELb1ELb1ELb1ELb1ELb1EEEEEEEEEvNT_6ParamsE:
[----:B------:R-:W-:Y:S01]  /*0000*/  LDC R1, c[0x0][0x37c] ;  /* 0x0000df00ff017b82 */ /* 0x000fe20000000800 */
[----:B------:R-:W-:Y:S05]  /*0010*/  EXIT ;  /* 0x000000000000794d */ /* 0x000fea0003800000 */
.L_x_8:
        /* <DEDUP_REMOVED lines=14> */
.L_x_17:


//--------------------- .nv.shared.reserved.0     --------------------------
	.section	.nv.shared.reserved.0,"aw",@nobits
	.weak		__nv_reservedSMEM_offset_0_alias
	.size		__nv_reservedSMEM_offset_0_alias, 0, 64
	.other		__nv_reservedSMEM_offset_0_alias,@"STO_CUDA_RESERVED_SHARED STV_DEFAULT"
__nv_reservedSMEM_offset_0_alias:
	.zero		0
	.zero		64


//--------------------- .nv.global                --------------------------
	.section	.nv.global,"aw",@nobits
.nv.global:
	.type		_ZN81_INTERNAL_e1511efd_45_flash_fwd_hdim96_bf16_softcap_packgqa_sm90_cu_9d2915ae_39114cute1_E,@object
	.size		_ZN81_INTERNAL_e1511efd_45_flash_fwd_hdim96_bf16_softcap_packgqa_sm90_cu_9d2915ae_39114cute1_E,(_ZN81_INTERNAL_e1511efd_45_flash_fwd_hdim96_bf16_softcap_packgqa_sm90_cu_9d2915ae_39114cuda3std3__45__cpo6cbeginE - _ZN81_INTERNAL_e1511efd_45_flash_fwd_hdim96_bf16_softcap_packgqa_sm90_cu_9d2915ae_39114cute1_E)
_ZN81_INTERNAL_e1511efd_45_flash_fwd_hdim96_bf16_softcap_packgqa_sm90_cu_9d2915ae_39114cute1_E:
	.zero		1
	.type		_ZN81_INTERNAL_e1511efd_45_flash_fwd_hdim96_bf16_softcap_packgqa_sm90_cu_9d2915ae_39114cuda3std3__45__cpo6cbeginE,@object
	.size		_ZN81_INTERNAL_e1511efd_45_flash_fwd_hdim96_bf16_softcap_packgqa_sm90_cu_9d2915ae_39114cuda3std3__45__cpo6cbeginE,(_ZN81_INTERNAL_e1511efd_45_flash_fwd_hdim96_bf16_softcap_packgqa_sm90_cu_9d2915ae_39114cuda3std3__48in_placeE - _ZN81_INTERNAL_e1511efd_45_flash_fwd_hdim96_bf16_softcap_packgqa_sm90_cu_9d2915ae_39114cuda3std3__45__cpo6cbeginE)
_ZN81_INTERNAL_e1511efd_45_flash_fwd_hdim96_bf16_softcap_packgqa_sm90_cu_9d2915ae_39114cuda3std3__45__cpo6cbeginE:
	.zero		1
	.type		_ZN81_INTERNAL_e1511efd_45_flash_fwd_hdim96_bf16_softcap_packgqa_sm90_cu_9d2915ae_39114cuda3std3__48in_placeE,@object
	.size		_ZN81_INTERNAL_e1511efd_45_flash_fwd_hdim96_bf16_softcap_packgqa_sm90_cu_9d2915ae_39114cuda3std3__48in_placeE,(_ZN81_INTERNAL_e1511efd_45_flash_fwd_hdim96_bf16_softcap_packgqa_sm90_cu_9d2915ae_39114cuda3std6ranges3__45__cpo9iter_moveE - _ZN81_INTERNAL_e1511efd_45_flash_fwd_hdim96_bf16_softcap_packgqa_sm90_cu_9d2915ae_39114cuda3std3__48in_placeE)
_ZN81_INTERNAL_e1511efd_45_flash_fwd_hdim96_bf16_softcap_packgqa_sm90_cu_9d2915ae_39114cuda3std3__48in_placeE:
	.zero		1
	.type		_ZN81_INTERNAL_e1511efd_45_flash_fwd_hdim96_bf16_softcap_packgqa_sm90_cu_9d2915ae_39114cuda3std6ranges3__45__cpo9iter_moveE,@object
	.size		_ZN81_INTERNAL_e1511efd_45_flash_fwd_hdim96_bf16_softcap_packgqa_sm90_cu_9d2915ae_39114cuda3std6ranges3__45__cpo9iter_moveE,(_ZN81_INTERNAL_e1511efd_45_flash_fwd_hdim96_bf16_softcap_packgqa_sm90_cu_9d2915ae_39114cuda3std3__45__cpo5beginE - _ZN81_INTERNAL_e1511efd_45_flash_fwd_hdim96_bf16_softcap_packgqa_sm90_cu_9d2915ae_39114cuda3std6ranges3__45__cpo9iter_moveE)
_ZN81_INTERNAL_e1511efd_45_flash_fwd_hdim96_bf16_softcap_packgqa_sm90_cu_9d2915ae_39114cuda3std6ranges3__45__cpo9iter_moveE:
	.zero		1
	.type		_ZN81_INTERNAL_e1511efd_45_flash_fwd_hdim96_bf16_softcap_packgqa_sm90_cu_9d2915ae_39114cuda3std3__45__cpo5beginE,@object
	.size		_ZN81_INTERNAL_e1511efd_45_flash_fwd_hdim96_bf16_softcap_packgqa_sm90_cu_9d2915ae_39114cuda3std3__45__cpo5beginE,(_ZN81_INTERNAL_e1511efd_45_flash_fwd_hdim96_bf16_softcap_packgqa_sm90_cu_9d2915ae_39114cuda3std3__483_GLOBAL__N__e1511efd_45_flash_fwd_hdim96_bf16_softcap_packgqa_sm90_cu_9d2915ae_39116ignoreE - _ZN81_INTERNAL_e1511efd_45_flash_fwd_hdim96_bf16_softcap_packgqa_sm90_cu_9d2915ae_39114cuda3std3__45__cpo5beginE)
_ZN81_INTERNAL_e1511efd_45_flash_fwd_hdim96_bf16_softcap_packgqa_sm90_cu_9d2915ae_39114cuda3std3__45__cpo5beginE:
	.zero		1
	.type		_ZN81_INTERNAL_e1511efd_45_flash_fwd_hdim96_bf16_softcap_packgqa_sm90_cu_9d2915ae_39114cuda3std3__483_GLOBAL__N__e1511efd_45_flash_fwd_hdim96_bf16_softcap_packgqa_sm90_cu_9d2915ae_39116ignoreE,@object
	.size		_ZN81_INTERNAL_e1511efd_45_flash_fwd_hdim96_bf16_softcap_packgqa_sm90_cu_9d2915ae_39114cuda3std3__483_GLOBAL__N__e1511efd_45_flash_fwd_hdim96_bf16_softcap_packgqa_sm90_cu_9d2915ae_39116ignoreE,(_ZN81_INTERNAL_e1511efd_45_flash_fwd_hdim96_bf16_softcap_packgqa_sm90_cu_9d2915ae_39114cute7productE - _ZN81_INTERNAL_e1511efd_45_flash_fwd_hdim96_bf16_softcap_packgqa_sm90_cu_9d2915ae_39114cuda3std3__483_GLOBAL__N__e1511efd_45_flash_fwd_hdim96_bf16_softcap_packgqa_sm90_cu_9d2915ae_39116ignoreE)
_ZN81_INTERNAL_e1511efd_45_flash_fwd_hdim96_bf16_softcap_packgqa_sm90_cu_9d2915ae_39114cuda3std3__483_GLOBAL__N__e1511efd_45_flash_fwd_hdim96_bf16_softcap_packgqa_sm90_cu_9d2915ae_39116ignoreE:
	.zero		1
	.type		_ZN81_INTERNAL_e1511efd_45_flash_fwd_hdim96_bf16_softcap_packgqa_sm90_cu_9d2915ae_39114cute7productE,@object
	.size		_ZN81_INTERNAL_e1511efd_45_flash_fwd_hdim96_bf16_softcap_packgqa_sm90_cu_9d2915ae_39114cute7productE,(_ZN81_INTERNAL_e1511efd_45_flash_fwd_hdim96_bf16_softcap_packgqa_sm90_cu_9d2915ae_39114cuda3std3__45__cpo3endE - _ZN81_INTERNAL_e1511efd_45_flash_fwd_hdim96_bf16_softcap_packgqa_sm90_cu_9d2915ae_39114cute7productE)
_ZN81_INTERNAL_e1511efd_45_flash_fwd_hdim96_bf16_softcap_packgqa_sm90_cu_9d2915ae_39114cute7productE:
	.zero		1
	.type		_ZN81_INTERNAL_e1511efd_45_flash_fwd_hdim96_bf16_softcap_packgqa_sm90_cu_9d2915ae_39114cuda3std3__45__cpo3endE,@object
	.size		_ZN81_INTERNAL_e1511efd_45_flash_fwd_hdim96_bf16_softcap_packgqa_sm90_cu_9d2915ae_39114cuda3std3__45__cpo3endE,(_ZN81_INTERNAL_e1511efd_45_flash_fwd_hdim96_bf16_softcap_packgqa_sm90_cu_9d2915ae_39114cuda3std3__419piecewise_constructE - _ZN81_INTERNAL_e1511efd_45_flash_fwd_hdim96_bf16_softcap_packgqa_sm90_cu_9d2915ae_39114cuda3std3__45__cpo3endE)
_ZN81_INTERNAL_e1511efd_45_flash_fwd_hdim96_bf16_softcap_packgqa_sm90_cu_9d2915ae_39114cuda3std3__45__cpo3endE:
	.zero		1
	.type		_ZN81_INTERNAL_e1511efd_45_flash_fwd_hdim96_bf16_softcap_packgqa_sm90_cu_9d2915ae_39114cuda3std3__419piecewise_constructE,@object
	.size		_ZN81_INTERNAL_e1511efd_45_flash_fwd_hdim96_bf16_softcap_packgqa_sm90_cu_9d2915ae_39114cuda3std3__419piecewise_constructE,(_ZN81_INTERNAL_e1511efd_45_flash_fwd_hdim96_bf16_softcap_packgqa_sm90_cu_9d2915ae_39114cuda3std3__45__cpo4cendE - _ZN81_INTERNAL_e1511efd_45_flash_fwd_hdim96_bf16_softcap_packgqa_sm90_cu_9d2915ae_39114cuda3std3__419piecewise_constructE)
_ZN81_INTERNAL_e1511efd_45_flash_fwd_hdim96_bf16_softcap_packgqa_sm90_cu_9d2915ae_39114cuda3std3__419piecewise_constructE:
	.zero		1
	.type		_ZN81_INTERNAL_e1511efd_45_flash_fwd_hdim96_bf16_softcap_packgqa_sm90_cu_9d2915ae_39114cuda3std3__45__cpo4cendE,@object
	.size		_ZN81_INTERNAL_e1511efd_45_flash_fwd_hdim96_bf16_softcap_packgqa_sm90_cu_9d2915ae_39114cuda3std3__45__cpo4cendE,(_ZN81_INTERNAL_e1511efd_45_flash_fwd_hdim96_bf16_softcap_packgqa_sm90_cu_9d2915ae_39114cuda3std6ranges3__45__cpo4swapE - _ZN81_INTERNAL_e1511efd_45_flash_fwd_hdim96_bf16_softcap_packgqa_sm90_cu_9d2915ae_39114cuda3std3__45__cpo4cendE)
_ZN81_INTERNAL_e1511efd_45_flash_fwd_hdim96_bf16_softcap_packgqa_sm90_cu_9d2915ae_39114cuda3std3__45__cpo4cendE:
	.zero		1
	.type		_ZN81_INTERNAL_e1511efd_45_flash_fwd_hdim96_bf16_softcap_packgqa_sm90_cu_9d2915ae_39114cuda3std6ranges3__45__cpo4swapE,@object
	.size		_ZN81_INTERNAL_e1511efd_45_flash_fwd_hdim96_bf16_softcap_packgqa_sm90_cu_9d2915ae_39114cuda3std6ranges3__45__cpo4swapE,(.L_7 - _ZN81_INTERNAL_e1511efd_45_flash_fwd_hdim96_bf16_softcap_packgqa_sm90_cu_9d2915ae_39114cuda3std6ranges3__45__cpo4swapE)
_ZN81_INTERNAL_e1511efd_45_flash_fwd_hdim96_bf16_softcap_packgqa_sm90_cu_9d2915ae_39114cuda3std6ranges3__45__cpo4swapE:
	.zero		1
.L_7:


//--------------------- .nv.constant0._ZN7cutlass13device_kernelIN5flash11enable_sm90INS1_16FlashAttnFwdSm90INS1_25CollectiveMainloopFwdSm90ILi2EN4cute5tupleIJNS5_1CILi1EEES8_S8_EEENS6_IJNS7_ILi192EEENS7_ILi144EEENS7_ILi96EEEEEELi96ENS_10bfloat16_tEfNS_4arch4Sm90ELb0ELb0ELb1ELb0ELb0ELb0ELb0ELb0ELb1ELb1ELb0ELb0EEENS1_21CollectiveEpilogueFwdINS6_IJSA_SC_SB_EEES9_SE_SG_Li384ELb0ELb1ELb0ELb0EEENS1_29StaticPersistentTileSchedulerILb0EEEEEEEEEvNT_6ParamsE --------------------------
	.section	.nv.constant0._ZN7cutlass13device_kernelIN5flash11enable_sm90INS1_16FlashAttnFwdSm90INS1_25CollectiveMainloopFwdSm90ILi2EN4cute5tupleIJNS5_1CILi1EEES8_S8_EEENS6_IJNS7_ILi192EEENS7_ILi144EEENS7_ILi96EEEEEELi96ENS_10bfloat16_tEfNS_4arch4Sm90ELb0ELb0ELb1ELb0ELb0ELb0ELb0ELb0ELb1ELb1ELb0ELb0EEENS1_21CollectiveEpilogueFwdINS6_IJSA_SC_SB_EEES9_SE_SG_Li384ELb0ELb1ELb0ELb0EEENS1_29StaticPersistentTileSchedulerILb0EEEEEEEEEvNT_6ParamsE,"a",@progbits
	.sectionflags	@""
	.align	4
.nv.constant0._ZN7cutlass13device_kernelIN5flash11enable_sm90INS1_16FlashAttnFwdSm90INS1_25CollectiveMainloopFwdSm90ILi2EN4cute5tupleIJNS5_1CILi1EEES8_S8_EEENS6_IJNS7_ILi192EEENS7_ILi144EEENS7_ILi96EEEEEELi96ENS_10bfloat16_tEfNS_4arch4Sm90ELb0ELb0ELb1ELb0ELb0ELb0ELb0ELb0ELb1ELb1ELb0ELb0EEENS1_21CollectiveEpilogueFwdINS6_IJSA_SC_SB_EEES9_SE_SG_Li384ELb0ELb1ELb0ELb0EEENS1_29StaticPersistentTileSchedulerILb0EEEEEEEEEvNT_6ParamsE:
	.zero		3456


//--------------------- .nv.constant0._ZN7cutlass13device_kernelIN5flash11enable_sm90INS1_16FlashAttnFwdSm90INS1_25CollectiveMainloopFwdSm90ILi2EN4cute5tupleIJNS5_1CILi1EEES8_S8_EEENS6_IJNS7_ILi192EEENS7_ILi144EEENS7_ILi96EEEEEELi96ENS_10bfloat16_tEfNS_4arch4Sm90ELb0ELb0ELb1ELb1ELb0ELb0ELb0ELb0ELb1ELb1ELb0ELb0EEENS1_21CollectiveEpilogueFwdINS6_IJSA_SC_SB_EEES9_SE_SG_Li384ELb1ELb1ELb0ELb0EEENS1_36VarlenDynamicPersistentTileSchedulerILi192ELi144ELi384ELi128ELb0ELb1ELb1ELb0ELb1ELb1EEEEEEEEEvNT_6ParamsE --------------------------
	.section	.nv.constant0._ZN7cutlass13device_kernelIN5flash11enable_sm90INS1_16FlashAttnFwdSm90INS1_25CollectiveMainloopFwdSm90ILi2EN4cute5tupleIJNS5_1CILi1EEES8_S8_EEENS6_IJNS7_ILi192EEENS7_ILi144EEENS7_ILi96EEEEEELi96ENS_10bfloat16_tEfNS_4arch4Sm90ELb0ELb0ELb1ELb1ELb0ELb0ELb0ELb0ELb1ELb1ELb0ELb0EEENS1_21CollectiveEpilogueFwdINS6_IJSA_SC_SB_EEES9_SE_SG_Li384ELb1ELb1ELb0ELb0EEENS1_36VarlenDynamicPersistentTileSchedulerILi192ELi144ELi384ELi128ELb0ELb1ELb1ELb0ELb1ELb1EEEEEEEEEvNT_6ParamsE,"a",@progbits
	.sectionflags	@""
	.align	4
.nv.constant0._ZN7cutlass13device_kernelIN5flash11enable_sm90INS1_16FlashAttnFwdSm90INS1_25CollectiveMainloopFwdSm90ILi2EN4cute5tupleIJNS5_1CILi1EEES8_S8_EEENS6_IJNS7_ILi192EEENS7_ILi144EEENS7_ILi96EEEEEELi96ENS_10bfloat16_tEfNS_4arch4Sm90ELb0ELb0ELb1ELb1ELb0ELb0ELb0ELb0ELb1ELb1ELb0ELb0EEENS1_21CollectiveEpilogueFwdINS6_IJSA_SC_SB_EEES9_SE_SG_Li384ELb1ELb1ELb0ELb0EEENS1_36VarlenDynamicPersistentTileSchedulerILi192ELi144ELi384ELi128ELb0ELb1ELb1ELb0ELb1ELb1EEEEEEEEEvNT_6ParamsE:
	.zero		3584


//--------------------- .nv.constant0._ZN7cutlass13device_kernelIN5flash11enable_sm90INS1_16FlashAttnFwdSm90INS1_25CollectiveMainloopFwdSm90ILi2EN4cute5tupleIJNS5_1CILi1EEES8_S8_EEENS6_IJNS7_ILi192EEENS7_ILi144EEENS7_ILi96EEEEEELi96ENS_10bfloat16_tEfNS_4arch4Sm90ELb0ELb0ELb1ELb1ELb0ELb1ELb0ELb0ELb1ELb1ELb0ELb0EEENS1_21CollectiveEpilogueFwdINS6_IJSA_SC_SB_EEES9_SE_SG_Li384ELb1ELb1ELb0ELb0EEENS1_36VarlenDynamicPersistentTileSchedulerILi192ELi144ELi384ELi128ELb0ELb1ELb1ELb0ELb1ELb1EEEEEEEEEvNT_6ParamsE --------------------------
	.section	.nv.constant0._ZN7cutlass13device_kernelIN5flash11enable_sm90INS1_16FlashAttnFwdSm90INS1_25CollectiveMainloopFwdSm90ILi2EN4cute5tupleIJNS5_1CILi1EEES8_S8_EEENS6_IJNS7_ILi192EEENS7_ILi144EEENS7_ILi96EEEEEELi96ENS_10bfloat16_tEfNS_4arch4Sm90ELb0ELb0ELb1ELb1ELb0ELb1ELb0ELb0ELb1ELb1ELb0ELb0EEENS1_21CollectiveEpilogueFwdINS6_IJSA_SC_SB_EEES9_SE_SG_Li384ELb1ELb1ELb0ELb0EEENS1_36VarlenDynamicPersistentTileSchedulerILi192ELi144ELi384ELi128ELb0ELb1ELb1ELb0ELb1ELb1EEEEEEEEEvNT_6ParamsE,"a",@progbits
	.sectionflags	@""
	.align	4
.nv.constant0._ZN7cutlass13device_kernelIN5flash11enable_sm90INS1_16FlashAttnFwdSm90INS1_25CollectiveMainloopFwdSm90ILi2EN4cute5tupleIJNS5_1CILi1EEES8_S8_EEENS6_IJNS7_ILi192EEENS7_ILi144EEENS7_ILi96EEEEEELi96ENS_10bfloat16_tEfNS_4arch4Sm90ELb0ELb0ELb1ELb1ELb0ELb1ELb0ELb0ELb1ELb1ELb0ELb0EEENS1_21CollectiveEpilogueFwdINS6_IJSA_SC_SB_EEES9_SE_SG_Li384ELb1ELb1ELb0ELb0EEENS1_36VarlenDynamicPersistentTileSchedulerILi192ELi144ELi384ELi128ELb0ELb1ELb1ELb0ELb1ELb1EEEEEEEEEvNT_6ParamsE:
	.zero		3584


//--------------------- .nv.constant0._ZN7cutlass13device_kernelIN5flash11enable_sm90INS1_16FlashAttnFwdSm90INS1_25CollectiveMainloopFwdSm90ILi2EN4cute5tupleIJNS5_1CILi1EEES8_S8_EEENS6_IJNS7_ILi192EEENS7_ILi128EEENS7_ILi96EEEEEELi96ENS_10bfloat16_tEfNS_4arch4Sm90ELb0ELb1ELb1ELb0ELb0ELb0ELb0ELb0ELb1ELb1ELb0ELb0EEENS1_21CollectiveEpilogueFwdINS6_IJSA_SC_SB_EEES9_SE_SG_Li384ELb0ELb1ELb0ELb0EEENS1_30DynamicPersistentTileSchedulerILi384ELi128ELb0ELb1ELb1EEEEEEEEEvNT_6ParamsE --------------------------
	.section	.nv.constant0._ZN7cutlass13device_kernelIN5flash11enable_sm90INS1_16FlashAttnFwdSm90INS1_25CollectiveMainloopFwdSm90ILi2EN4cute5tupleIJNS5_1CILi1EEES8_S8_EEENS6_IJNS7_ILi192EEENS7_ILi128EEENS7_ILi96EEEEEELi96ENS_10bfloat16_tEfNS_4arch4Sm90ELb0ELb1ELb1ELb0ELb0ELb0ELb0ELb0ELb1ELb1ELb0ELb0EEENS1_21CollectiveEpilogueFwdINS6_IJSA_SC_SB_EEES9_SE_SG_Li384ELb0ELb1ELb0ELb0EEENS1_30DynamicPersistentTileSchedulerILi384ELi128ELb0ELb1ELb1EEEEEEEEEvNT_6ParamsE,"a",@progbits
	.sectionflags	@""
	.align	4
.nv.constant0._ZN7cutlass13device_kernelIN5flash11enable_sm90INS1_16FlashAttnFwdSm90INS1_25CollectiveMainloopFwdSm90ILi2EN4cute5tupleIJNS5_1CILi1EEES8_S8_EEENS6_IJNS7_ILi192EEENS7_ILi128EEENS7_ILi96EEEEEELi96ENS_10bfloat16_tEfNS_4arch4Sm90ELb0ELb1ELb1ELb0ELb0ELb0ELb0ELb0ELb1ELb1ELb0ELb0EEENS1_21CollectiveEpilogueFwdINS6_IJSA_SC_SB_EEES9_SE_SG_Li384ELb0ELb1ELb0ELb0EEENS1_30DynamicPersistentTileSchedulerILi384ELi128ELb0ELb1ELb1EEEEEEEEEvNT_6ParamsE:
	.zero		3584


//--------------------- .nv.constant0._ZN7cutlass13device_kernelIN5flash11enable_sm90INS1_16FlashAttnFwdSm90INS1_25CollectiveMainloopFwdSm90ILi2EN4cute5tupleIJNS5_1CILi1EEES8_S8_EEENS6_IJNS7_ILi192EEENS7_ILi128EEENS7_ILi96EEEEEELi96ENS_10bfloat16_tEfNS_4arch4Sm90ELb0ELb1ELb1ELb1ELb0ELb0ELb0ELb0ELb1ELb1ELb0ELb0EEENS1_21CollectiveEpilogueFwdINS6_IJSA_SC_SB_EEES9_SE_SG_Li384ELb1ELb1ELb0ELb0EEENS1_36VarlenDynamicPersistentTileSchedulerILi192ELi128ELi384ELi128ELb0ELb1ELb1ELb1ELb0ELb1EEEEEEEEEvNT_6ParamsE --------------------------
	.section	.nv.constant0._ZN7cutlass13device_kernelIN5flash11enable_sm90INS1_16FlashAttnFwdSm90INS1_25CollectiveMainloopFwdSm90ILi2EN4cute5tupleIJNS5_1CILi1EEES8_S8_EEENS6_IJNS7_ILi192EEENS7_ILi128EEENS7_ILi96EEEEEELi96ENS_10bfloat16_tEfNS_4arch4Sm90ELb0ELb1ELb1ELb1ELb0ELb0ELb0ELb0ELb1ELb1ELb0ELb0EEENS1_21CollectiveEpilogueFwdINS6_IJSA_SC_SB_EEES9_SE_SG_Li384ELb1ELb1ELb0ELb0EEENS1_36VarlenDynamicPersistentTileSchedulerILi192ELi128ELi384ELi128ELb0ELb1ELb1ELb1ELb0ELb1EEEEEEEEEvNT_6ParamsE,"a",@progbits
	.sectionflags	@""
	.align	4
.nv.constant0._ZN7cutlass13device_kernelIN5flash11enable_sm90INS1_16FlashAttnFwdSm90INS1_25CollectiveMainloopFwdSm90ILi2EN4cute5tupleIJNS5_1CILi1EEES8_S8_EEENS6_IJNS7_ILi192EEENS7_ILi128EEENS7_ILi96EEEEEELi96ENS_10bfloat16_tEfNS_4arch4Sm90ELb0ELb1ELb1ELb1ELb0ELb0ELb0ELb0ELb1ELb1ELb0ELb0EEENS1_21CollectiveEpilogueFwdINS6_IJSA_SC_SB_EEES9_SE_SG_Li384ELb1ELb1ELb0ELb0EEENS1_36VarlenDynamicPersistentTileSchedulerILi192ELi128ELi384ELi128ELb0ELb1ELb1ELb1ELb0ELb1EEEEEEEEEvNT_6ParamsE:
	.zero		3584


//--------------------- .nv.constant0._ZN7cutlass13device_kernelIN5flash11enable_sm90INS1_16FlashAttnFwdSm90INS1_25CollectiveMainloopFwdSm90ILi2EN4cute5tupleIJNS5_1CILi1EEES8_S8_EEENS6_IJNS7_ILi192EEENS7_ILi128EEENS7_ILi96EEEEEELi96ENS_10bfloat16_tEfNS_4arch4Sm90ELb0ELb1ELb1ELb1ELb0ELb1ELb0ELb0ELb1ELb1ELb0ELb0EEENS1_21CollectiveEpilogueFwdINS6_IJSA_SC_SB_EEES9_SE_SG_Li384ELb1ELb1ELb0ELb0EEENS1_36VarlenDynamicPersistentTileSchedulerILi192ELi128ELi384ELi128ELb0ELb1ELb1ELb1ELb0ELb1EEEEEEEEEvNT_6ParamsE --------------------------
	.section	.nv.constant0._ZN7cutlass13device_kernelIN5flash11enable_sm90INS1_16FlashAttnFwdSm90INS1_25CollectiveMainloopFwdSm90ILi2EN4cute5tupleIJNS5_1CILi1EEES8_S8_EEENS6_IJNS7_ILi192EEENS7_ILi128EEENS7_ILi96EEEEEELi96ENS_10bfloat16_tEfNS_4arch4Sm90ELb0ELb1ELb1ELb1ELb0ELb1ELb0ELb0ELb1ELb1ELb0ELb0EEENS1_21CollectiveEpilogueFwdINS6_IJSA_SC_SB_EEES9_SE_SG_Li384ELb1ELb1ELb0ELb0EEENS1_36VarlenDynamicPersistentTileSchedulerILi192ELi128ELi384ELi128ELb0ELb1ELb1ELb1ELb0ELb1EEEEEEEEEvNT_6ParamsE,"a",@progbits
	.sectionflags	@""
	.align	4
.nv.constant0._ZN7cutlass13device_kernelIN5flash11enable_sm90INS1_16FlashAttnFwdSm90INS1_25CollectiveMainloopFwdSm90ILi2EN4cute5tupleIJNS5_1CILi1EEES8_S8_EEENS6_IJNS7_ILi192EEENS7_ILi128EEENS7_ILi96EEEEEELi96ENS_10bfloat16_tEfNS_4arch4Sm90ELb0ELb1ELb1ELb1ELb0ELb1ELb0ELb0ELb1ELb1ELb0ELb0EEENS1_21CollectiveEpilogueFwdINS6_IJSA_SC_SB_EEES9_SE_SG_Li384ELb1ELb1ELb0ELb0EEENS1_36VarlenDynamicPersistentTileSchedulerILi192ELi128ELi384ELi128ELb0ELb1ELb1ELb1ELb0ELb1EEEEEEEEEvNT_6ParamsE:
	.zero		3584


//--------------------- .nv.constant0._ZN7cutlass13device_kernelIN5flash11enable_sm90INS1_16FlashAttnFwdSm90INS1_25CollectiveMainloopFwdSm90ILi2EN4cute5tupleIJNS5_1CILi1EEES8_S8_EEENS6_IJNS7_ILi192EEENS7_ILi144EEENS7_ILi96EEEEEELi96ENS_10bfloat16_tEfNS_4arch4Sm90ELb1ELb0ELb1ELb0ELb0ELb0ELb0ELb0ELb1ELb1ELb0ELb0EEENS1_21CollectiveEpilogueFwdINS6_IJSA_SC_SB_EEES9_SE_SG_Li384ELb0ELb1ELb0ELb0EEENS1_30DynamicPersistentTileSchedulerILi384ELi128ELb0ELb1ELb1EEEEEEEEEvNT_6ParamsE --------------------------
	.section	.nv.constant0._ZN7cutlass13device_kernelIN5flash11enable_sm90INS1_16FlashAttnFwdSm90INS1_25CollectiveMainloopFwdSm90ILi2EN4cute5tupleIJNS5_1CILi1EEES8_S8_EEENS6_IJNS7_ILi192EEENS7_ILi144EEENS7_ILi96EEEEEELi96ENS_10bfloat16_tEfNS_4arch4Sm90ELb1ELb0ELb1ELb0ELb0ELb0ELb0ELb0ELb1ELb1ELb0ELb0EEENS1_21CollectiveEpilogueFwdINS6_IJSA_SC_SB_EEES9_SE_SG_Li384ELb0ELb1ELb0ELb0EEENS1_30DynamicPersistentTileSchedulerILi384ELi128ELb0ELb1ELb1EEEEEEEEEvNT_6ParamsE,"a",@progbits
	.sectionflags	@""
	.align	4
.nv.constant0._ZN7cutlass13device_kernelIN5flash11enable_sm90INS1_16FlashAttnFwdSm90INS1_25CollectiveMainloopFwdSm90ILi2EN4cute5tupleIJNS5_1CILi1EEES8_S8_EEENS6_IJNS7_ILi192EEENS7_ILi144EEENS7_ILi96EEEEEELi96ENS_10bfloat16_tEfNS_4arch4Sm90ELb1ELb0ELb1ELb0ELb0ELb0ELb0ELb0ELb1ELb1ELb0ELb0EEENS1_21CollectiveEpilogueFwdINS6_IJSA_SC_SB_EEES9_SE_SG_Li384ELb0ELb1ELb0ELb0EEENS1_30DynamicPersistentTileSchedulerILi384ELi128ELb0ELb1ELb1EEEEEEEEEvNT_6ParamsE:
	.zero		3584


//--------------------- .nv.constant0._ZN7cutlass13device_kernelIN5flash11enable_sm90INS1_16FlashAttnFwdSm90INS1_25CollectiveMainloopFwdSm90ILi2EN4cute5tupleIJNS5_1CILi1EEES8_S8_EEENS6_IJNS7_ILi192EEENS7_ILi144EEENS7_ILi96EEEEEELi96ENS_10bfloat16_tEfNS_4arch4Sm90ELb1ELb0ELb1ELb1ELb0ELb0ELb0ELb0ELb1ELb1ELb0ELb0EEENS1_21CollectiveEpilogueFwdINS6_IJSA_SC_SB_EEES9_SE_SG_Li384ELb1ELb1ELb0ELb0EEENS1_36VarlenDynamicPersistentTileSchedulerILi192ELi144ELi384ELi128ELb0ELb1ELb1ELb1ELb1ELb1EEEEEEEEEvNT_6ParamsE --------------------------
	.section	.nv.constant0._ZN7cutlass13device_kernelIN5flash11enable_sm90INS1_16FlashAttnFwdSm90INS1_25CollectiveMainloopFwdSm90ILi2EN4cute5tupleIJNS5_1CILi1EEES8_S8_EEENS6_IJNS7_ILi192EEENS7_ILi144EEENS7_ILi96EEEEEELi96ENS_10bfloat16_tEfNS_4arch4Sm90ELb1ELb0ELb1ELb1ELb0ELb0ELb0ELb0ELb1ELb1ELb0ELb0EEENS1_21CollectiveEpilogueFwdINS6_IJSA_SC_SB_EEES9_SE_SG_Li384ELb1ELb1ELb0ELb0EEENS1_36VarlenDynamicPersistentTileSchedulerILi192ELi144ELi384ELi128ELb0ELb1ELb1ELb1ELb1ELb1EEEEEEEEEvNT_6ParamsE,"a",@progbits
	.sectionflags	@""
	.align	4
.nv.constant0._ZN7cutlass13device_kernelIN5flash11enable_sm90INS1_16FlashAttnFwdSm90INS1_25CollectiveMainloopFwdSm90ILi2EN4cute5tupleIJNS5_1CILi1EEES8_S8_EEENS6_IJNS7_ILi192EEENS7_ILi144EEENS7_ILi96EEEEEELi96ENS_10bfloat16_tEfNS_4arch4Sm90ELb1ELb0ELb1ELb1ELb0ELb0ELb0ELb0ELb1ELb1ELb0ELb0EEENS1_21CollectiveEpilogueFwdINS6_IJSA_SC_SB_EEES9_SE_SG_Li384ELb1ELb1ELb0ELb0EEENS1_36VarlenDynamicPersistentTileSchedulerILi192ELi144ELi384ELi128ELb0ELb1ELb1ELb1ELb1ELb1EEEEEEEEEvNT_6ParamsE:
	.zero		3584


//--------------------- .nv.constant0._ZN7cutlass13device_kernelIN5flash11enable_sm90INS1_16FlashAttnFwdSm90INS1_25CollectiveMainloopFwdSm90ILi2EN4cute5tupleIJNS5_1CILi1EEES8_S8_EEENS6_IJNS7_ILi192EEENS7_ILi144EEENS7_ILi96EEEEEELi96ENS_10bfloat16_tEfNS_4arch4Sm90ELb1ELb0ELb1ELb1ELb0ELb1ELb0ELb0ELb1ELb1ELb0ELb0EEENS1_21CollectiveEpilogueFwdINS6_IJSA_SC_SB_EEES9_SE_SG_Li384ELb1ELb1ELb0ELb0EEENS1_36VarlenDynamicPersistentTileSchedulerILi192ELi144ELi384ELi128ELb0ELb1ELb1ELb1ELb1ELb1EEEEEEEEEvNT_6ParamsE --------------------------
	.section	.nv.constant0._ZN7cutlass13device_kernelIN5flash11enable_sm90INS1_16FlashAttnFwdSm90INS1_25CollectiveMainloopFwdSm90ILi2EN4cute5tupleIJNS5_1CILi1EEES8_S8_EEENS6_IJNS7_ILi192EEENS7_ILi144EEENS7_ILi96EEEEEELi96ENS_10bfloat16_tEfNS_4arch4Sm90ELb1ELb0ELb1ELb1ELb0ELb1ELb0ELb0ELb1ELb1ELb0ELb0EEENS1_21CollectiveEpilogueFwdINS6_IJSA_SC_SB_EEES9_SE_SG_Li384ELb1ELb1ELb0ELb0EEENS1_36VarlenDynamicPersistentTileSchedulerILi192ELi144ELi384ELi128ELb0ELb1ELb1ELb1ELb1ELb1EEEEEEEEEvNT_6ParamsE,"a",@progbits
	.sectionflags	@""
	.align	4
.nv.constant0._ZN7cutlass13device_kernelIN5flash11enable_sm90INS1_16FlashAttnFwdSm90INS1_25CollectiveMainloopFwdSm90ILi2EN4cute5tupleIJNS5_1CILi1EEES8_S8_EEENS6_IJNS7_ILi192EEENS7_ILi144EEENS7_ILi96EEEEEELi96ENS_10bfloat16_tEfNS_4arch4Sm90ELb1ELb0ELb1ELb1ELb0ELb1ELb0ELb0ELb1ELb1ELb0ELb0EEENS1_21CollectiveEpilogueFwdINS6_IJSA_SC_SB_EEES9_SE_SG_Li384ELb1ELb1ELb0ELb0EEENS1_36VarlenDynamicPersistentTileSchedulerILi192ELi144ELi384ELi128ELb0ELb1ELb1ELb1ELb1ELb1EEEEEEEEEvNT_6ParamsE:
	.zero		3584


//--------------------- SYMBOLS --------------------------

	.type		.nv.reservedSmem.offset0,@object
	.size		.nv.reservedSmem.offset0,0x4
